//
// Generated by NVIDIA NVVM Compiler
//
// Compiler Build ID: CL-36424714
// Cuda compilation tools, release 13.0, V13.0.88
// Based on NVVM 20.0.0
//

.version 9.0
.target sm_100
.address_size 64

	// .globl	_Z15kernelSumReducePjS_
// _ZZ15kernelSumReducePjS_E5sdata has been demoted

.visible .entry _Z15kernelSumReducePjS_(
	.param .u64 .ptr .align 1 _Z15kernelSumReducePjS__param_0,
	.param .u64 .ptr .align 1 _Z15kernelSumReducePjS__param_1
)
{
	.reg .pred 	%p<5>;
	.reg .b32 	%r<24>;
	.reg .b64 	%rd<12>;
	// demoted variable
	.shared .align 4 .b8 _ZZ15kernelSumReducePjS_E5sdata[1024];
	ld.param.u64 	%rd5, [_Z15kernelSumReducePjS__param_0];
	ld.param.u64 	%rd4, [_Z15kernelSumReducePjS__param_1];
	cvta.to.global.u64 	%rd6, %rd5;
	mov.u32 	%r4, %ctaid.x;
	mov.u32 	%r5, %ntid.x;
	mov.u32 	%r1, %tid.x;
	mad.lo.s32 	%r6, %r4, %r5, %r1;
	mul.wide.u32 	%rd7, %r6, 4;
	add.s64 	%rd8, %rd6, %rd7;
	ld.global.u32 	%r7, [%rd8];
	shl.b32 	%r8, %r1, 2;
	mov.u32 	%r9, _ZZ15kernelSumReducePjS_E5sdata;
	add.s32 	%r10, %r9, %r8;
	st.shared.u32 	[%r10], %r7;
	bar.sync 	0;
	cvt.u64.u32 	%rd1, %r5;
	setp.lt.u32 	%p1, %r5, 2;
	@%p1 bra 	$L__BB0_5;
	mov.b64 	%rd11, 1;
	cvt.u32.u64 	%r11, %rd1;
$L__BB0_2:
	cvt.u32.u64 	%r2, %rd11;
	mul.lo.s32 	%r12, %r2, %r1;
	shl.b32 	%r3, %r12, 1;
	setp.ge.u32 	%p2, %r3, %r11;
	@%p2 bra 	$L__BB0_4;
	add.s32 	%r13, %r3, %r2;
	shl.b32 	%r14, %r13, 2;
	add.s32 	%r16, %r9, %r14;
	ld.shared.u32 	%r17, [%r16];
	shl.b32 	%r18, %r3, 2;
	add.s32 	%r19, %r9, %r18;
	ld.shared.u32 	%r20, [%r19];
	add.s32 	%r21, %r20, %r17;
	st.shared.u32 	[%r19], %r21;
$L__BB0_4:
	bar.sync 	0;
	shl.b64 	%rd11, %rd11, 1;
	setp.lt.u64 	%p3, %rd11, %rd1;
	@%p3 bra 	$L__BB0_2;
$L__BB0_5:
	setp.ne.s32 	%p4, %r1, 0;
	@%p4 bra 	$L__BB0_7;
	ld.shared.u32 	%r22, [_ZZ15kernelSumReducePjS_E5sdata];
	cvta.to.global.u64 	%rd10, %rd4;
	atom.global.add.u32 	%r23, [%rd10], %r22;
$L__BB0_7:
	ret;

}
	// .globl	_Z9kernelSumPKjPjmm
.visible .entry _Z9kernelSumPKjPjmm(
	.param .u64 .ptr .align 1 _Z9kernelSumPKjPjmm_param_0,
	.param .u64 .ptr .align 1 _Z9kernelSumPKjPjmm_param_1,
	.param .u64 _Z9kernelSumPKjPjmm_param_2,
	.param .u64 _Z9kernelSumPKjPjmm_param_3
)
{
	.reg .pred 	%p<10>;
	.reg .b32 	%r<87>;
	.reg .b64 	%rd<76>;

	ld.param.u64 	%rd28, [_Z9kernelSumPKjPjmm_param_0];
	ld.param.u64 	%rd25, [_Z9kernelSumPKjPjmm_param_1];
	ld.param.u64 	%rd26, [_Z9kernelSumPKjPjmm_param_2];
	ld.param.u64 	%rd27, [_Z9kernelSumPKjPjmm_param_3];
	cvta.to.global.u64 	%rd1, %rd28;
	mov.u32 	%r15, %ntid.x;
	mov.u32 	%r16, %ctaid.x;
	mov.u32 	%r17, %tid.x;
	mad.lo.s32 	%r18, %r15, %r16, %r17;
	cvt.u64.u32 	%rd2, %r18;
	setp.eq.s64 	%p1, %rd26, 0;
	mov.b32 	%r86, 0;
	@%p1 bra 	$L__BB1_13;
	and.b64  	%rd3, %rd26, 15;
	setp.lt.u64 	%p2, %rd26, 16;
	mov.b32 	%r86, 0;
	mov.b64 	%rd72, 0;
	@%p2 bra 	$L__BB1_4;
	and.b64  	%rd72, %rd26, -16;
	shl.b64 	%rd30, %rd2, 2;
	add.s64 	%rd69, %rd1, %rd30;
	shl.b64 	%rd6, %rd27, 6;
	shl.b64 	%rd7, %rd27, 2;
	mov.b32 	%r86, 0;
	mov.u64 	%rd70, %rd72;
$L__BB1_3:
	.pragma "nounroll";
	ld.global.u32 	%r22, [%rd69];
	add.s32 	%r23, %r22, %r86;
	add.s64 	%rd31, %rd69, %rd7;
	ld.global.u32 	%r24, [%rd31];
	add.s32 	%r25, %r24, %r23;
	add.s64 	%rd32, %rd31, %rd7;
	ld.global.u32 	%r26, [%rd32];
	add.s32 	%r27, %r26, %r25;
	add.s64 	%rd33, %rd32, %rd7;
	ld.global.u32 	%r28, [%rd33];
	add.s32 	%r29, %r28, %r27;
	add.s64 	%rd34, %rd33, %rd7;
	ld.global.u32 	%r30, [%rd34];
	add.s32 	%r31, %r30, %r29;
	add.s64 	%rd35, %rd34, %rd7;
	ld.global.u32 	%r32, [%rd35];
	add.s32 	%r33, %r32, %r31;
	add.s64 	%rd36, %rd35, %rd7;
	ld.global.u32 	%r34, [%rd36];
	add.s32 	%r35, %r34, %r33;
	add.s64 	%rd37, %rd36, %rd7;
	ld.global.u32 	%r36, [%rd37];
	add.s32 	%r37, %r36, %r35;
	add.s64 	%rd38, %rd37, %rd7;
	ld.global.u32 	%r38, [%rd38];
	add.s32 	%r39, %r38, %r37;
	add.s64 	%rd39, %rd38, %rd7;
	ld.global.u32 	%r40, [%rd39];
	add.s32 	%r41, %r40, %r39;
	add.s64 	%rd40, %rd39, %rd7;
	ld.global.u32 	%r42, [%rd40];
	add.s32 	%r43, %r42, %r41;
	add.s64 	%rd41, %rd40, %rd7;
	ld.global.u32 	%r44, [%rd41];
	add.s32 	%r45, %r44, %r43;
	add.s64 	%rd42, %rd41, %rd7;
	ld.global.u32 	%r46, [%rd42];
	add.s32 	%r47, %r46, %r45;
	add.s64 	%rd43, %rd42, %rd7;
	ld.global.u32 	%r48, [%rd43];
	add.s32 	%r49, %r48, %r47;
	add.s64 	%rd44, %rd43, %rd7;
	ld.global.u32 	%r50, [%rd44];
	add.s32 	%r51, %r50, %r49;
	add.s64 	%rd45, %rd44, %rd7;
	ld.global.u32 	%r52, [%rd45];
	add.s32 	%r86, %r52, %r51;
	add.s64 	%rd70, %rd70, -16;
	add.s64 	%rd69, %rd69, %rd6;
	setp.ne.s64 	%p3, %rd70, 0;
	@%p3 bra 	$L__BB1_3;
$L__BB1_4:
	setp.eq.s64 	%p4, %rd3, 0;
	@%p4 bra 	$L__BB1_13;
	and.b64  	%rd13, %rd26, 7;
	setp.lt.u64 	%p5, %rd3, 8;
	@%p5 bra 	$L__BB1_7;
	mad.lo.s64 	%rd46, %rd72, %rd27, %rd2;
	shl.b64 	%rd47, %rd46, 2;
	add.s64 	%rd48, %rd1, %rd47;
	ld.global.u32 	%r54, [%rd48];
	add.s32 	%r55, %r54, %r86;
	shl.b64 	%rd49, %rd27, 2;
	add.s64 	%rd50, %rd48, %rd49;
	ld.global.u32 	%r56, [%rd50];
	add.s32 	%r57, %r56, %r55;
	add.s64 	%rd51, %rd50, %rd49;
	ld.global.u32 	%r58, [%rd51];
	add.s32 	%r59, %r58, %r57;
	add.s64 	%rd52, %rd51, %rd49;
	ld.global.u32 	%r60, [%rd52];
	add.s32 	%r61, %r60, %r59;
	add.s64 	%rd53, %rd52, %rd49;
	ld.global.u32 	%r62, [%rd53];
	add.s32 	%r63, %r62, %r61;
	add.s64 	%rd54, %rd53, %rd49;
	ld.global.u32 	%r64, [%rd54];
	add.s32 	%r65, %r64, %r63;
	add.s64 	%rd55, %rd54, %rd49;
	ld.global.u32 	%r66, [%rd55];
	add.s32 	%r67, %r66, %r65;
	add.s64 	%rd56, %rd55, %rd49;
	ld.global.u32 	%r68, [%rd56];
	add.s32 	%r86, %r68, %r67;
	add.s64 	%rd72, %rd72, 8;
$L__BB1_7:
	setp.eq.s64 	%p6, %rd13, 0;
	@%p6 bra 	$L__BB1_13;
	and.b64  	%rd74, %rd26, 3;
	setp.lt.u64 	%p7, %rd13, 4;
	@%p7 bra 	$L__BB1_10;
	mad.lo.s64 	%rd57, %rd72, %rd27, %rd2;
	shl.b64 	%rd58, %rd57, 2;
	add.s64 	%rd59, %rd1, %rd58;
	ld.global.u32 	%r70, [%rd59];
	add.s32 	%r71, %r70, %r86;
	shl.b64 	%rd60, %rd27, 2;
	add.s64 	%rd61, %rd59, %rd60;
	ld.global.u32 	%r72, [%rd61];
	add.s32 	%r73, %r72, %r71;
	add.s64 	%rd62, %rd61, %rd60;
	ld.global.u32 	%r74, [%rd62];
	add.s32 	%r75, %r74, %r73;
	add.s64 	%rd63, %rd62, %rd60;
	ld.global.u32 	%r76, [%rd63];
	add.s32 	%r86, %r76, %r75;
	add.s64 	%rd72, %rd72, 4;
$L__BB1_10:
	setp.eq.s64 	%p8, %rd74, 0;
	@%p8 bra 	$L__BB1_13;
	mad.lo.s64 	%rd64, %rd72, %rd27, %rd2;
	shl.b64 	%rd65, %rd64, 2;
	add.s64 	%rd75, %rd1, %rd65;
	shl.b64 	%rd20, %rd27, 2;
$L__BB1_12:
	.pragma "nounroll";
	ld.global.u32 	%r77, [%rd75];
	add.s32 	%r86, %r77, %r86;
	add.s64 	%rd75, %rd75, %rd20;
	add.s64 	%rd74, %rd74, -1;
	setp.ne.s64 	%p9, %rd74, 0;
	@%p9 bra 	$L__BB1_12;
$L__BB1_13:
	cvta.to.global.u64 	%rd66, %rd25;
	shl.b64 	%rd67, %rd2, 2;
	add.s64 	%rd68, %rd66, %rd67;
	st.global.u32 	[%rd68], %r86;
	ret;

}
	// .globl	_Z14kernelSumFinalPjm
.visible .entry _Z14kernelSumFinalPjm(
	.param .u64 .ptr .align 1 _Z14kernelSumFinalPjm_param_0,
	.param .u64 _Z14kernelSumFinalPjm_param_1
)
{
	.reg .pred 	%p<10>;
	.reg .b32 	%r<81>;
	.reg .b64 	%rd<41>;

	ld.param.u64 	%rd23, [_Z14kernelSumFinalPjm_param_0];
	ld.param.u64 	%rd22, [_Z14kernelSumFinalPjm_param_1];
	cvta.to.global.u64 	%rd1, %rd23;
	setp.lt.u64 	%p1, %rd22, 2;
	@%p1 bra 	$L__BB2_14;
	ld.global.u32 	%r80, [%rd1];
	add.s64 	%rd2, %rd22, -1;
	add.s64 	%rd25, %rd22, -2;
	and.b64  	%rd3, %rd2, 15;
	setp.lt.u64 	%p2, %rd25, 15;
	mov.b64 	%rd36, 1;
	@%p2 bra 	$L__BB2_4;
	and.b64  	%rd27, %rd2, -16;
	neg.s64 	%rd4, %rd27;
	add.s64 	%rd34, %rd1, 32;
	mov.b64 	%rd36, 1;
$L__BB2_3:
	.pragma "nounroll";
	ld.global.u32 	%r16, [%rd34+-28];
	add.s32 	%r17, %r80, %r16;
	ld.global.u32 	%r18, [%rd34+-24];
	add.s32 	%r19, %r17, %r18;
	ld.global.u32 	%r20, [%rd34+-20];
	add.s32 	%r21, %r19, %r20;
	ld.global.u32 	%r22, [%rd34+-16];
	add.s32 	%r23, %r21, %r22;
	ld.global.u32 	%r24, [%rd34+-12];
	add.s32 	%r25, %r23, %r24;
	ld.global.u32 	%r26, [%rd34+-8];
	add.s32 	%r27, %r25, %r26;
	ld.global.u32 	%r28, [%rd34+-4];
	add.s32 	%r29, %r27, %r28;
	ld.global.u32 	%r30, [%rd34];
	add.s32 	%r31, %r29, %r30;
	ld.global.u32 	%r32, [%rd34+4];
	add.s32 	%r33, %r31, %r32;
	ld.global.u32 	%r34, [%rd34+8];
	add.s32 	%r35, %r33, %r34;
	ld.global.u32 	%r36, [%rd34+12];
	add.s32 	%r37, %r35, %r36;
	ld.global.u32 	%r38, [%rd34+16];
	add.s32 	%r39, %r37, %r38;
	ld.global.u32 	%r40, [%rd34+20];
	add.s32 	%r41, %r39, %r40;
	ld.global.u32 	%r42, [%rd34+24];
	add.s32 	%r43, %r41, %r42;
	ld.global.u32 	%r44, [%rd34+28];
	add.s32 	%r45, %r43, %r44;
	ld.global.u32 	%r46, [%rd34+32];
	add.s32 	%r80, %r45, %r46;
	add.s64 	%rd36, %rd36, 16;
	add.s64 	%rd28, %rd4, %rd36;
	add.s64 	%rd34, %rd34, 64;
	setp.ne.s64 	%p3, %rd28, 1;
	@%p3 bra 	$L__BB2_3;
$L__BB2_4:
	setp.eq.s64 	%p4, %rd3, 0;
	@%p4 bra 	$L__BB2_13;
	and.b64  	%rd11, %rd2, 7;
	setp.lt.u64 	%p5, %rd3, 8;
	@%p5 bra 	$L__BB2_7;
	shl.b64 	%rd29, %rd36, 2;
	add.s64 	%rd30, %rd1, %rd29;
	ld.global.u32 	%r48, [%rd30];
	add.s32 	%r49, %r80, %r48;
	ld.global.u32 	%r50, [%rd30+4];
	add.s32 	%r51, %r49, %r50;
	ld.global.u32 	%r52, [%rd30+8];
	add.s32 	%r53, %r51, %r52;
	ld.global.u32 	%r54, [%rd30+12];
	add.s32 	%r55, %r53, %r54;
	ld.global.u32 	%r56, [%rd30+16];
	add.s32 	%r57, %r55, %r56;
	ld.global.u32 	%r58, [%rd30+20];
	add.s32 	%r59, %r57, %r58;
	ld.global.u32 	%r60, [%rd30+24];
	add.s32 	%r61, %r59, %r60;
	ld.global.u32 	%r62, [%rd30+28];
	add.s32 	%r80, %r61, %r62;
	add.s64 	%rd36, %rd36, 8;
$L__BB2_7:
	setp.eq.s64 	%p6, %rd11, 0;
	@%p6 bra 	$L__BB2_13;
	and.b64  	%rd39, %rd2, 3;
	setp.lt.u64 	%p7, %rd11, 4;
	@%p7 bra 	$L__BB2_10;
	shl.b64 	%rd31, %rd36, 2;
	add.s64 	%rd32, %rd1, %rd31;
	ld.global.u32 	%r64, [%rd32];
	add.s32 	%r65, %r80, %r64;
	ld.global.u32 	%r66, [%rd32+4];
	add.s32 	%r67, %r65, %r66;
	ld.global.u32 	%r68, [%rd32+8];
	add.s32 	%r69, %r67, %r68;
	ld.global.u32 	%r70, [%rd32+12];
	add.s32 	%r80, %r69, %r70;
	add.s64 	%rd36, %rd36, 4;
$L__BB2_10:
	setp.eq.s64 	%p8, %rd39, 0;
	@%p8 bra 	$L__BB2_13;
	shl.b64 	%rd33, %rd36, 2;
	add.s64 	%rd40, %rd1, %rd33;
$L__BB2_12:
	.pragma "nounroll";
	ld.global.u32 	%r71, [%rd40];
	add.s32 	%r80, %r80, %r71;
	add.s64 	%rd40, %rd40, 4;
	add.s64 	%rd39, %rd39, -1;
	setp.ne.s64 	%p9, %rd39, 0;
	@%p9 bra 	$L__BB2_12;
$L__BB2_13:
	st.global.u32 	[%rd1], %r80;
$L__BB2_14:
	ret;

}
	// .globl	_Z11kernelEmptyv
.visible .entry _Z11kernelEmptyv()
{


	ret;

}


// ===== COMPILED SASS (sm_100) =====

	.target	sm_100

	.elftype	@"ET_EXEC"


//--------------------- .note.nv.tkinfo           --------------------------
	.section	.note.nv.tkinfo,"",@"SHT_NOTE"
	.sectionflags	@"SHF_NOTE_NV_TKINFO"
	.tkinfo
        /*0018*/ 	.word	0x00000002
        /*0030*/ 	.string	""
        /*0030*/ 	.string	"ptxas"
        /*0030*/ 	.string	"Cuda compilation tools, release 13.0, V13.0.88"
        /*0030*/ 	.string	"Build cuda_13.0.r13.0/compiler.36424714_0"
        /*0030*/ 	.string	"-arch sm_100 -m 64 "



//--------------------- .note.nv.cuinfo           --------------------------
	.section	.note.nv.cuinfo,"",@"SHT_NOTE"
	.sectionflags	@"SHF_NOTE_NV_CUINFO"
        /*0018*/ 	.short	0x0002
        /*001a*/ 	.short	0x0064
        /*001c*/ 	.short	0x0082
	.zero		2


//--------------------- .nv.info                  --------------------------
	.section	.nv.info,"",@"SHT_CUDA_INFO"
	.align	4


	//----- nvinfo : EIATTR_REGCOUNT
	.align		4
        /*0000*/ 	.byte	0x04, 0x2f
        /*0002*/ 	.short	(.L_1 - .L_0)
	.align		4
.L_0:
        /*0004*/ 	.word	index@(_Z15kernelSumReducePjS_)
        /*0008*/ 	.word	0x0000000a


	//----- nvinfo : EIATTR_FRAME_SIZE
	.align		4
.L_1:
        /*000c*/ 	.byte	0x04, 0x11
        /*000e*/ 	.short	(.L_3 - .L_2)
	.align		4
.L_2:
        /*0010*/ 	.word	index@(_Z15kernelSumReducePjS_)
        /*0014*/ 	.word	0x00000000


	//----- nvinfo : EIATTR_REGCOUNT
	.align		4
.L_3:
        /*0018*/ 	.byte	0x04, 0x2f
        /*001a*/ 	.short	(.L_5 - .L_4)
	.align		4
.L_4:
        /*001c*/ 	.word	index@(_Z9kernelSumPKjPjmm)
        /*0020*/ 	.word	0x00000020


	//----- nvinfo : EIATTR_FRAME_SIZE
	.align		4
.L_5:
        /*0024*/ 	.byte	0x04, 0x11
        /*0026*/ 	.short	(.L_7 - .L_6)
	.align		4
.L_6:
        /*0028*/ 	.word	index@(_Z9kernelSumPKjPjmm)
        /*002c*/ 	.word	0x00000000


	//----- nvinfo : EIATTR_REGCOUNT
	.align		4
.L_7:
        /*0030*/ 	.byte	0x04, 0x2f
        /*0032*/ 	.short	(.L_9 - .L_8)
	.align		4
.L_8:
        /*0034*/ 	.word	index@(_Z14kernelSumFinalPjm)
        /*0038*/ 	.word	0x0000001c


	//----- nvinfo : EIATTR_FRAME_SIZE
	.align		4
.L_9:
        /*003c*/ 	.byte	0x04, 0x11
        /*003e*/ 	.short	(.L_11 - .L_10)
	.align		4
.L_10:
        /*0040*/ 	.word	index@(_Z14kernelSumFinalPjm)
        /*0044*/ 	.word	0x00000000


	//----- nvinfo : EIATTR_REGCOUNT
	.align		4
.L_11:
        /*0048*/ 	.byte	0x04, 0x2f
        /*004a*/ 	.short	(.L_13 - .L_12)
	.align		4
.L_12:
        /*004c*/ 	.word	index@(_Z11kernelEmptyv)
        /*0050*/ 	.word	0x00000004


	//----- nvinfo : EIATTR_FRAME_SIZE
	.align		4
.L_13:
        /*0054*/ 	.byte	0x04, 0x11
        /*0056*/ 	.short	(.L_15 - .L_14)
	.align		4
.L_14:
        /*0058*/ 	.word	index@(_Z11kernelEmptyv)
        /*005c*/ 	.word	0x00000000


	//----- nvinfo : EIATTR_MIN_STACK_SIZE
	.align		4
.L_15:
        /*0060*/ 	.byte	0x04, 0x12
        /*0062*/ 	.short	(.L_17 - .L_16)
	.align		4
.L_16:
        /*0064*/ 	.word	index@(_Z11kernelEmptyv)
        /*0068*/ 	.word	0x00000000


	//----- nvinfo : EIATTR_MIN_STACK_SIZE
	.align		4
.L_17:
        /*006c*/ 	.byte	0x04, 0x12
        /*006e*/ 	.short	(.L_19 - .L_18)
	.align		4
.L_18:
        /*0070*/ 	.word	index@(_Z14kernelSumFinalPjm)
        /*0074*/ 	.word	0x00000000


	//----- nvinfo : EIATTR_MIN_STACK_SIZE
	.align		4
.L_19:
        /*0078*/ 	.byte	0x04, 0x12
        /*007a*/ 	.short	(.L_21 - .L_20)
	.align		4
.L_20:
        /*007c*/ 	.word	index@(_Z9kernelSumPKjPjmm)
        /*0080*/ 	.word	0x00000000


	//----- nvinfo : EIATTR_MIN_STACK_SIZE
	.align		4
.L_21:
        /*0084*/ 	.byte	0x04, 0x12
        /*0086*/ 	.short	(.L_23 - .L_22)
	.align		4
.L_22:
        /*0088*/ 	.word	index@(_Z15kernelSumReducePjS_)
        /*008c*/ 	.word	0x00000000
.L_23:


//--------------------- .nv.compat                --------------------------
	.section	.nv.compat,"",@"SHT_CUDA_COMPAT_INFO"
	.align	4
        /*0000*/ 	.byte	0x02, 0x09, 0x00, 0x00, 0x02, 0x02, 0x01, 0x00, 0x02, 0x05, 0x05, 0x00, 0x03, 0x07, 0x01, 0x01
        /*0010*/ 	.byte	0x02, 0x03, 0x00, 0x00, 0x02, 0x06, 0x01, 0x00, 0x04, 0x0b, 0x08, 0x00, 0x09, 0x00, 0x00, 0x00
        /*0020*/ 	.byte	0x00, 0x00, 0x00, 0x00


//--------------------- .nv.info._Z11kernelEmptyv --------------------------
	.section	.nv.info._Z11kernelEmptyv,"",@"SHT_CUDA_INFO"
	.sectionflags	@""
	.align	4


	//----- nvinfo : EIATTR_CUDA_API_VERSION
	.align		4
        /*0000*/ 	.byte	0x04, 0x37
        /*0002*/ 	.short	(.L_25 - .L_24)
.L_24:
        /*0004*/ 	.word	0x00000082


	//----- nvinfo : EIATTR_SPARSE_MMA_MASK
	.align		4
.L_25:
        /*0008*/ 	.byte	0x03, 0x50
        /*000a*/ 	.short	0x0000


	//----- nvinfo : EIATTR_MAXREG_COUNT
	.align		4
        /*000c*/ 	.byte	0x03, 0x1b
        /*000e*/ 	.short	0x00ff


	//----- nvinfo : EIATTR_MERCURY_ISA_VERSION
	.align		4
        /*0010*/ 	.byte	0x03, 0x5f
        /*0012*/ 	.short	0x0101


	//----- nvinfo : EIATTR_VRC_CTA_INIT_COUNT
	.align		4
        /*0014*/ 	.byte	0x02, 0x4a
	.zero		1
	.zero		1


	//----- nvinfo : EIATTR_EXIT_INSTR_OFFSETS
	.align		4
        /*0018*/ 	.byte	0x04, 0x1c
        /*001a*/ 	.short	(.L_27 - .L_26)


	//   ....[0]....
.L_26:
        /*001c*/ 	.word	0x00000010


	//----- nvinfo : EIATTR_SW_WAR
	.align		4
.L_27:
        /*0020*/ 	.byte	0x04, 0x36
        /*0022*/ 	.short	(.L_29 - .L_28)
.L_28:
        /*0024*/ 	.word	0x00000008
.L_29:


//--------------------- .nv.info._Z14kernelSumFinalPjm --------------------------
	.section	.nv.info._Z14kernelSumFinalPjm,"",@"SHT_CUDA_INFO"
	.sectionflags	@""
	.align	4


	//----- nvinfo : EIATTR_CUDA_API_VERSION
	.align		4
        /*0000*/ 	.byte	0x04, 0x37
        /*0002*/ 	.short	(.L_31 - .L_30)
.L_30:
        /*0004*/ 	.word	0x00000082


	//----- nvinfo : EIATTR_KPARAM_INFO
	.align		4
.L_31:
        /*0008*/ 	.byte	0x04, 0x17
        /*000a*/ 	.short	(.L_33 - .L_32)
.L_32:
        /*000c*/ 	.word	0x00000000
        /*0010*/ 	.short	0x0001
        /*0012*/ 	.short	0x0008
        /*0014*/ 	.byte	0x00, 0xf0, 0x21, 0x00


	//----- nvinfo : EIATTR_KPARAM_INFO
	.align		4
.L_33:
        /*0018*/ 	.byte	0x04, 0x17
        /*001a*/ 	.short	(.L_35 - .L_34)
.L_34:
        /*001c*/ 	.word	0x00000000
        /*0020*/ 	.short	0x0000
        /*0022*/ 	.short	0x0000
        /*0024*/ 	.byte	0x00, 0xf5, 0x21, 0x00


	//----- nvinfo : EIATTR_SPARSE_MMA_MASK
	.align		4
.L_35:
        /*0028*/ 	.byte	0x03, 0x50
        /*002a*/ 	.short	0x0000


	//----- nvinfo : EIATTR_MAXREG_COUNT
	.align		4
        /*002c*/ 	.byte	0x03, 0x1b
        /*002e*/ 	.short	0x00ff


	//----- nvinfo : EIATTR_MERCURY_ISA_VERSION
	.align		4
        /*0030*/ 	.byte	0x03, 0x5f
        /*0032*/ 	.short	0x0101


	//----- nvinfo : EIATTR_VRC_CTA_INIT_COUNT
	.align		4
        /*0034*/ 	.byte	0x02, 0x4a
	.zero		1
	.zero		1


	//----- nvinfo : EIATTR_EXIT_INSTR_OFFSETS
	.align		4
        /*0038*/ 	.byte	0x04, 0x1c
        /*003a*/ 	.short	(.L_37 - .L_36)


	//   ....[0]....
.L_36:
        /*003c*/ 	.word	0x00000040


	//   ....[1]....
        /*0040*/ 	.word	0x00000750


	//----- nvinfo : EIATTR_CBANK_PARAM_SIZE
	.align		4
.L_37:
        /*0044*/ 	.byte	0x03, 0x19
        /*0046*/ 	.short	0x0010


	//----- nvinfo : EIATTR_PARAM_CBANK
	.align		4
        /*0048*/ 	.byte	0x04, 0x0a
        /*004a*/ 	.short	(.L_39 - .L_38)
	.align		4
.L_38:
        /*004c*/ 	.word	index@(.nv.constant0._Z14kernelSumFinalPjm)
        /*0050*/ 	.short	0x0380
        /*0052*/ 	.short	0x0010


	//----- nvinfo : EIATTR_SW_WAR
	.align		4
.L_39:
        /*0054*/ 	.byte	0x04, 0x36
        /*0056*/ 	.short	(.L_41 - .L_40)
.L_40:
        /*0058*/ 	.word	0x00000008
.L_41:


//--------------------- .nv.info._Z9kernelSumPKjPjmm --------------------------
	.section	.nv.info._Z9kernelSumPKjPjmm,"",@"SHT_CUDA_INFO"
	.sectionflags	@""
	.align	4


	//----- nvinfo : EIATTR_CUDA_API_VERSION
	.align		4
        /*0000*/ 	.byte	0x04, 0x37
        /*0002*/ 	.short	(.L_43 - .L_42)
.L_42:
        /*0004*/ 	.word	0x00000082


	//----- nvinfo : EIATTR_KPARAM_INFO
	.align		4
.L_43:
        /*0008*/ 	.byte	0x04, 0x17
        /*000a*/ 	.short	(.L_45 - .L_44)
.L_44:
        /*000c*/ 	.word	0x00000000
        /*0010*/ 	.short	0x0003
        /*0012*/ 	.short	0x0018
        /*0014*/ 	.byte	0x00, 0xf0, 0x21, 0x00


	//----- nvinfo : EIATTR_KPARAM_INFO
	.align		4
.L_45:
        /*0018*/ 	.byte	0x04, 0x17
        /*001a*/ 	.short	(.L_47 - .L_46)
.L_46:
        /*001c*/ 	.word	0x00000000
        /*0020*/ 	.short	0x0002
        /*0022*/ 	.short	0x0010
        /*0024*/ 	.byte	0x00, 0xf0, 0x21, 0x00


	//----- nvinfo : EIATTR_KPARAM_INFO
	.align		4
.L_47:
        /*0028*/ 	.byte	0x04, 0x17
        /*002a*/ 	.short	(.L_49 - .L_48)
.L_48:
        /*002c*/ 	.word	0x00000000
        /*0030*/ 	.short	0x0001
        /*0032*/ 	.short	0x0008
        /*0034*/ 	.byte	0x00, 0xf5, 0x21, 0x00


	//----- nvinfo : EIATTR_KPARAM_INFO
	.align		4
.L_49:
        /*0038*/ 	.byte	0x04, 0x17
        /*003a*/ 	.short	(.L_51 - .L_50)
.L_50:
        /*003c*/ 	.word	0x00000000
        /*0040*/ 	.short	0x0000
        /*0042*/ 	.short	0x0000
        /*0044*/ 	.byte	0x00, 0xf5, 0x21, 0x00


	//----- nvinfo : EIATTR_SPARSE_MMA_MASK
	.align		4
.L_51:
        /*0048*/ 	.byte	0x03, 0x50
        /*004a*/ 	.short	0x0000


	//----- nvinfo : EIATTR_MAXREG_COUNT
	.align		4
        /*004c*/ 	.byte	0x03, 0x1b
        /*004e*/ 	.short	0x00ff


	//----- nvinfo : EIATTR_MERCURY_ISA_VERSION
	.align		4
        /*0050*/ 	.byte	0x03, 0x5f
        /*0052*/ 	.short	0x0101


	//----- nvinfo : EIATTR_VRC_CTA_INIT_COUNT
	.align		4
        /*0054*/ 	.byte	0x02, 0x4a
	.zero		1
	.zero		1


	//----- nvinfo : EIATTR_EXIT_INSTR_OFFSETS
	.align		4
        /*0058*/ 	.byte	0x04, 0x1c
        /*005a*/ 	.short	(.L_53 - .L_52)


	//   ....[0]....
.L_52:
        /*005c*/ 	.word	0x00000c60


	//----- nvinfo : EIATTR_CBANK_PARAM_SIZE
	.align		4
.L_53:
        /*0060*/ 	.byte	0x03, 0x19
        /*0062*/ 	.short	0x0020


	//----- nvinfo : EIATTR_PARAM_CBANK
	.align		4
        /*0064*/ 	.byte	0x04, 0x0a
        /*0066*/ 	.short	(.L_55 - .L_54)
	.align		4
.L_54:
        /*0068*/ 	.word	index@(.nv.constant0._Z9kernelSumPKjPjmm)
        /*006c*/ 	.short	0x0380
        /*006e*/ 	.short	0x0020


	//----- nvinfo : EIATTR_SW_WAR
	.align		4
.L_55:
        /*0070*/ 	.byte	0x04, 0x36
        /*0072*/ 	.short	(.L_57 - .L_56)
.L_56:
        /*0074*/ 	.word	0x00000008
.L_57:


//--------------------- .nv.info._Z15kernelSumReducePjS_ --------------------------
	.section	.nv.info._Z15kernelSumReducePjS_,"",@"SHT_CUDA_INFO"
	.sectionflags	@""
	.align	4


	//----- nvinfo : EIATTR_CUDA_API_VERSION
	.align		4
        /*0000*/ 	.byte	0x04, 0x37
        /*0002*/ 	.short	(.L_59 - .L_58)
.L_58:
        /*0004*/ 	.word	0x00000082


	//----- nvinfo : EIATTR_KPARAM_INFO
	.align		4
.L_59:
        /*0008*/ 	.byte	0x04, 0x17
        /*000a*/ 	.short	(.L_61 - .L_60)
.L_60:
        /*000c*/ 	.word	0x00000000
        /*0010*/ 	.short	0x0001
        /*0012*/ 	.short	0x0008
        /*0014*/ 	.byte	0x00, 0xf5, 0x21, 0x00


	//----- nvinfo : EIATTR_KPARAM_INFO
	.align		4
.L_61:
        /*0018*/ 	.byte	0x04, 0x17
        /*001a*/ 	.short	(.L_63 - .L_62)
.L_62:
        /*001c*/ 	.word	0x00000000
        /*0020*/ 	.short	0x0000
        /*0022*/ 	.short	0x0000
        /*0024*/ 	.byte	0x00, 0xf5, 0x21, 0x00


	//----- nvinfo : EIATTR_SPARSE_MMA_MASK
	.align		4
.L_63:
        /*0028*/ 	.byte	0x03, 0x50
        /*002a*/ 	.short	0x0000


	//----- nvinfo : EIATTR_MAXREG_COUNT
	.align		4
        /*002c*/ 	.byte	0x03, 0x1b
        /*002e*/ 	.short	0x00ff


	//----- nvinfo : EIATTR_NUM_BARRIERS
	.align		4
        /*0030*/ 	.byte	0x02, 0x4c
        /*0032*/ 	.byte	0x01
	.zero		1


	//----- nvinfo : EIATTR_MERCURY_ISA_VERSION
	.align		4
        /*0034*/ 	.byte	0x03, 0x5f
        /*0036*/ 	.short	0x0101


	//----- nvinfo : EIATTR_VRC_CTA_INIT_COUNT
	.align		4
        /*0038*/ 	.byte	0x02, 0x4a
	.zero		1
	.zero		1


	//----- nvinfo : EIATTR_EXIT_INSTR_OFFSETS
	.align		4
        /*003c*/ 	.byte	0x04, 0x1c
        /*003e*/ 	.short	(.L_65 - .L_64)


	//   ....[0]....
.L_64:
        /*0040*/ 	.word	0x00000250


	//   ....[1]....
        /*0044*/ 	.word	0x000002c0


	//----- nvinfo : EIATTR_CBANK_PARAM_SIZE
	.align		4
.L_65:
        /*0048*/ 	.byte	0x03, 0x19
        /*004a*/ 	.short	0x0010


	//----- nvinfo : EIATTR_PARAM_CBANK
	.align		4
        /*004c*/ 	.byte	0x04, 0x0a
        /*004e*/ 	.short	(.L_67 - .L_66)
	.align		4
.L_66:
        /*0050*/ 	.word	index@(.nv.constant0._Z15kernelSumReducePjS_)
        /*0054*/ 	.short	0x0380
        /*0056*/ 	.short	0x0010


	//----- nvinfo : EIATTR_SW_WAR
	.align		4
.L_67:
        /*0058*/ 	.byte	0x04, 0x36
        /*005a*/ 	.short	(.L_69 - .L_68)
.L_68:
        /*005c*/ 	.word	0x00000008
.L_69:


//--------------------- .nv.callgraph             --------------------------
	.section	.nv.callgraph,"",@"SHT_CUDA_CALLGRAPH"
	.align	4
	.sectionentsize	8
	.align		4
        /*0000*/ 	.word	0x00000000
	.align		4
        /*0004*/ 	.word	0xffffffff
	.align		4
        /*0008*/ 	.word	0x00000000
	.align		4
        /*000c*/ 	.word	0xfffffffe
	.align		4
        /*0010*/ 	.word	0x00000000
	.align		4
        /*0014*/ 	.word	0xfffffffd
	.align		4
        /*0018*/ 	.word	0x00000000
	.align		4
        /*001c*/ 	.word	0xfffffffc


//--------------------- .text._Z11kernelEmptyv    --------------------------
	.section	.text._Z11kernelEmptyv,"ax",@progbits
	.align	128
        .global         _Z11kernelEmptyv
        .type           _Z11kernelEmptyv,@function
        .size           _Z11kernelEmptyv,(.L_x_17 - _Z11kernelEmptyv)
        .other          _Z11kernelEmptyv,@"STO_CUDA_ENTRY STV_DEFAULT"
_Z11kernelEmptyv:
.text._Z11kernelEmptyv:
[----:B------:R-:W-:Y:S01]  /*0000*/  LDC R1, c[0x0][0x37c] ;  /* 0x0000df00ff017b82 */ /* 0x000fe20000000800 */
[----:B------:R-:W-:Y:S05]  /*0010*/  EXIT ;  /* 0x000000000000794d */ /* 0x000fea0003800000 */
.L_x_0:
[----:B------:R-:W-:-:S00]  /*0020*/  BRA `(.L_x_0) ;  /* 0xfffffffc00fc7947 */ /* 0x000fc0000383ffff */
[----:B------:R-:W-:-:S00]  /*0030*/  NOP ;  /* 0x0000000000007918 */ /* 0x000fc00000000000 */
        /* <DEDUP_REMOVED lines=12> */
.L_x_17:


//--------------------- .text._Z14kernelSumFinalPjm --------------------------
	.section	.text._Z14kernelSumFinalPjm,"ax",@progbits
	.align	128
        .global         _Z14kernelSumFinalPjm
        .type           _Z14kernelSumFinalPjm,@function
        .size           _Z14kernelSumFinalPjm,(.L_x_18 - _Z14kernelSumFinalPjm)
        .other          _Z14kernelSumFinalPjm,@"STO_CUDA_ENTRY STV_DEFAULT"
_Z14kernelSumFinalPjm:
.text._Z14kernelSumFinalPjm:
[----:B------:R-:W-:Y:S08]  /*0000*/  LDC R1, c[0x0][0x37c] ;  /* 0x0000df00ff017b82 */ /* 0x000ff00000000800 */
[----:B------:R-:W0:Y:S02]  /*0010*/  LDC.64 R4, c[0x0][0x388] ;  /* 0x0000e200ff047b82 */ /* 0x000e240000000a00 */
[----:B0-----:R-:W-:-:S04]  /*0020*/  ISETP.GE.U32.AND P0, PT, R4, 0x2, PT ;  /* 0x000000020400780c */ /* 0x001fc80003f06070 */
[----:B------:R-:W-:-:S13]  /*0030*/  ISETP.GE.U32.AND.EX P0, PT, R5, RZ, PT, P0 ;  /* 0x000000ff0500720c */ /* 0x000fda0003f06100 */
[----:B------:R-:W-:Y:S05]  /*0040*/  @!P0 EXIT ;  /* 0x000000000000894d */ /* 0x000fea0003800000 */
[----:B------:R-:W0:Y:S01]  /*0050*/  LDC.64 R2, c[0x0][0x380] ;  /* 0x0000e000ff027b82 */ /* 0x000e220000000a00 */
[C---:B------:R-:W-:Y:S01]  /*0060*/  IADD3 R0, P2, PT, R4.reuse, -0x1, RZ ;  /* 0xffffffff04007810 */ /* 0x040fe20007f5e0ff */
[----:B------:R-:W0:Y:S01]  /*0070*/  LDCU.64 UR6, c[0x0][0x358] ;  /* 0x00006b00ff0677ac */ /* 0x000e220008000a00 */
[----:B------:R-:W-:-:S04]  /*0080*/  IADD3 R4, P1, PT, R4, -0x2, RZ ;  /* 0xfffffffe04047810 */ /* 0x000fc80007f3e0ff */
[----:B------:R-:W-:Y:S02]  /*0090*/  ISETP.GE.U32.AND P0, PT, R4, 0xf, PT ;  /* 0x0000000f0400780c */ /* 0x000fe40003f06070 */
[----:B------:R-:W-:-:S04]  /*00a0*/  IADD3.X R4, PT, PT, R5, -0x1, RZ, P1, !PT ;  /* 0xffffffff05047810 */ /* 0x000fc80000ffe4ff */
[----:B------:R-:W-:Y:S02]  /*00b0*/  ISETP.GE.U32.AND.EX P0, PT, R4, RZ, PT, P0 ;  /* 0x000000ff0400720c */ /* 0x000fe40003f06100 */
[----:B------:R-:W-:-:S04]  /*00c0*/  LOP3.LUT R8, R0, 0xf, RZ, 0xc0, !PT ;  /* 0x0000000f00087812 */ /* 0x000fc800078ec0ff */
[----:B------:R-:W-:Y:S01]  /*00d0*/  ISETP.NE.U32.AND P1, PT, R8, RZ, PT ;  /* 0x000000ff0800720c */ /* 0x000fe20003f25070 */
[----:B------:R-:W-:Y:S01]  /*00e0*/  IMAD.MOV.U32 R7, RZ, RZ, 0x1 ;  /* 0x00000001ff077424 */ /* 0x000fe200078e00ff */
[----:B------:R-:W-:Y:S01]  /*00f0*/  IADD3.X R11, PT, PT, R5, -0x1, RZ, P2, !PT ;  /* 0xffffffff050b7810 */ /* 0x000fe200017fe4ff */
[----:B0-----:R0:W5:Y:S01]  /*0100*/  LDG.E R9, desc[UR6][R2.64] ;  /* 0x0000000602097981 */ /* 0x001162000c1e1900 */
[----:B------:R-:W-:Y:S01]  /*0110*/  ISETP.NE.AND.EX P1, PT, RZ, RZ, PT, P1 ;  /* 0x000000ffff00720c */ /* 0x000fe20003f25310 */
[----:B------:R-:W-:Y:S02]  /*0120*/  IMAD.MOV.U32 R6, RZ, RZ, RZ ;  /* 0x000000ffff067224 */ /* 0x000fe400078e00ff */
[----:B------:R-:W-:Y:S10]  /*0130*/  @!P0 BRA `(.L_x_1) ;  /* 0x0000000000a48947 */ /* 0x000ff40003800000 */
[----:B------:R-:W1:Y:S01]  /*0140*/  LDCU.64 UR4, c[0x0][0x380] ;  /* 0x00007000ff0477ac */ /* 0x000e620008000a00 */
[----:B------:R-:W-:Y:S01]  /*0150*/  LOP3.LUT R12, R0, 0xfffffff0, RZ, 0xc0, !PT ;  /* 0xfffffff0000c7812 */ /* 0x000fe200078ec0ff */
[----:B------:R-:W-:Y:S02]  /*0160*/  IMAD.MOV.U32 R7, RZ, RZ, 0x1 ;  /* 0x00000001ff077424 */ /* 0x000fe400078e00ff */
[----:B------:R-:W-:Y:S01]  /*0170*/  IMAD.MOV.U32 R6, RZ, RZ, RZ ;  /* 0x000000ffff067224 */ /* 0x000fe200078e00ff */
[----:B-1----:R-:W-:-:S04]  /*0180*/  UIADD3 UR4, UP0, UPT, UR4, 0x20, URZ ;  /* 0x0000002004047890 */ /* 0x002fc8000ff1e0ff */
[----:B------:R-:W-:Y:S02]  /*0190*/  UIADD3.X UR5, UPT, UPT, URZ, UR5, URZ, UP0, !UPT ;  /* 0x00000005ff057290 */ /* 0x000fe400087fe4ff */
[----:B------:R-:W-:-:S04]  /*01a0*/  IMAD.U32 R4, RZ, RZ, UR4 ;  /* 0x00000004ff047e24 */ /* 0x000fc8000f8e00ff */
[----:B------:R-:W-:-:S07]  /*01b0*/  IMAD.U32 R5, RZ, RZ, UR5 ;  /* 0x00000005ff057e24 */ /* 0x000fce000f8e00ff */
.L_x_2:
[----:B------:R-:W2:Y:S04]  /*01c0*/  LDG.E R20, desc[UR6][R4.64+-0x1c] ;  /* 0xffffe40604147981 */ /* 0x000ea8000c1e1900 */
[----:B------:R-:W2:Y:S04]  /*01d0*/  LDG.E R21, desc[UR6][R4.64+-0x18] ;  /* 0xffffe80604157981 */ /* 0x000ea8000c1e1900 */
[----:B------:R-:W3:Y:S04]  /*01e0*/  LDG.E R22, desc[UR6][R4.64+-0x14] ;  /* 0xffffec0604167981 */ /* 0x000ee8000c1e1900 */
[----:B------:R-:W3:Y:S04]  /*01f0*/  LDG.E R23, desc[UR6][R4.64+-0x10] ;  /* 0xfffff00604177981 */ /* 0x000ee8000c1e1900 */
[----:B------:R-:W4:Y:S04]  /*0200*/  LDG.E R24, desc[UR6][R4.64+-0xc] ;  /* 0xfffff40604187981 */ /* 0x000f28000c1e1900 */
        /* <DEDUP_REMOVED lines=8> */
[----:B------:R-:W4:Y:S01]  /*0290*/  LDG.E R14, desc[UR6][R4.64+0x18] ;  /* 0x00001806040e7981 */ /* 0x000f22000c1e1900 */
[----:B--2--5:R-:W-:-:S03]  /*02a0*/  IADD3 R21, PT, PT, R21, R9, R20 ;  /* 0x0000000915157210 */ /* 0x024fc60007ffe014 */
[----:B------:R-:W2:Y:S04]  /*02b0*/  LDG.E R9, desc[UR6][R4.64+0x1c] ;  /* 0x00001c0604097981 */ /* 0x000ea8000c1e1900 */
[----:B------:R1:W2:Y:S01]  /*02c0*/  LDG.E R20, desc[UR6][R4.64+0x20] ;  /* 0x0000200604147981 */ /* 0x0002a2000c1e1900 */
[----:B------:R-:W-:Y:S02]  /*02d0*/  IADD3 R7, P0, PT, R7, 0x10, RZ ;  /* 0x0000001007077810 */ /* 0x000fe40007f1e0ff */
[----:B---3--:R-:W-:Y:S02]  /*02e0*/  IADD3 R21, PT, PT, R23, R21, R22 ;  /* 0x0000001517157210 */ /* 0x008fe40007ffe016 */
[----:B------:R-:W-:Y:S01]  /*02f0*/  IADD3 R22, P2, PT, R7, -R12, RZ ;  /* 0x8000000c07167210 */ /* 0x000fe20007f5e0ff */
[----:B------:R-:W-:-:S03]  /*0300*/  IMAD.X R6, RZ, RZ, R6, P0 ;  /* 0x000000ffff067224 */ /* 0x000fc600000e0606 */
[----:B------:R-:W-:Y:S02]  /*0310*/  ISETP.NE.U32.AND P0, PT, R22, 0x1, PT ;  /* 0x000000011600780c */ /* 0x000fe40003f05070 */
[----:B----4-:R-:W-:-:S04]  /*0320*/  IADD3 R21, PT, PT, R25, R21, R24 ;  /* 0x0000001519157210 */ /* 0x010fc80007ffe018 */
[----:B------:R-:W-:-:S04]  /*0330*/  IADD3 R10, PT, PT, R19, R21, R10 ;  /* 0x00000015130a7210 */ /* 0x000fc80007ffe00a */
[----:B------:R-:W-:Y:S01]  /*0340*/  IADD3 R10, PT, PT, R17, R10, R18 ;  /* 0x0000000a110a7210 */ /* 0x000fe20007ffe012 */
[----:B------:R-:W-:Y:S01]  /*0350*/  IMAD.X R17, R6, 0x1, ~R11, P2 ;  /* 0x0000000106117824 */ /* 0x000fe200010e0e0b */
[----:B-1----:R-:W-:-:S04]  /*0360*/  IADD3 R4, P2, PT, R4, 0x40, RZ ;  /* 0x0000004004047810 */ /* 0x002fc80007f5e0ff */
[----:B------:R-:W-:Y:S01]  /*0370*/  ISETP.NE.AND.EX P0, PT, R17, RZ, PT, P0 ;  /* 0x000000ff1100720c */ /* 0x000fe20003f05300 */
[----:B------:R-:W-:Y:S01]  /*0380*/  IMAD.X R5, RZ, RZ, R5, P2 ;  /* 0x000000ffff057224 */ /* 0x000fe200010e0605 */
[----:B------:R-:W-:-:S04]  /*0390*/  IADD3 R10, PT, PT, R16, R10, R15 ;  /* 0x0000000a100a7210 */ /* 0x000fc80007ffe00f */
[----:B------:R-:W-:-:S04]  /*03a0*/  IADD3 R10, PT, PT, R14, R10, R13 ;  /* 0x0000000a0e0a7210 */ /* 0x000fc80007ffe00d */
[----:B--2---:R-:W-:-:S03]  /*03b0*/  IADD3 R9, PT, PT, R20, R10, R9 ;  /* 0x0000000a14097210 */ /* 0x004fc60007ffe009 */
[----:B------:R-:W-:Y:S05]  /*03c0*/  @P0 BRA `(.L_x_2) ;  /* 0xfffffffc007c0947 */ /* 0x000fea000383ffff */
.L_x_1:
[----:B------:R-:W-:Y:S05]  /*03d0*/  @!P1 BRA `(.L_x_3) ;  /* 0x0000000000d89947 */ /* 0x000fea0003800000 */
[----:B------:R-:W-:Y:S02]  /*03e0*/  ISETP.GE.U32.AND P1, PT, R8, 0x8, PT ;  /* 0x000000080800780c */ /* 0x000fe40003f26070 */
[----:B------:R-:W-:Y:S02]  /*03f0*/  LOP3.LUT R17, R0, 0x7, RZ, 0xc0, !PT ;  /* 0x0000000700117812 */ /* 0x000fe400078ec0ff */
[----:B------:R-:W-:Y:S02]  /*0400*/  ISETP.GE.U32.AND.EX P1, PT, RZ, RZ, PT, P1 ;  /* 0x000000ffff00720c */ /* 0x000fe40003f26110 */
[----:B------:R-:W-:-:S04]  /*0410*/  ISETP.NE.U32.AND P0, PT, R17, RZ, PT ;  /* 0x000000ff1100720c */ /* 0x000fc80003f05070 */
[----:B------:R-:W-:-:S07]  /*0420*/  ISETP.NE.AND.EX P0, PT, RZ, RZ, PT, P0 ;  /* 0x000000ffff00720c */ /* 0x000fce0003f05300 */
[----:B------:R-:W-:Y:S06]  /*0430*/  @!P1 BRA `(.L_x_4) ;  /* 0x0000000000449947 */ /* 0x000fec0003800000 */
[----:B------:R-:W1:Y:S02]  /*0440*/  LDC.64 R4, c[0x0][0x380] ;  /* 0x0000e000ff047b82 */ /* 0x000e640000000a00 */
[----:B-1----:R-:W-:-:S04]  /*0450*/  LEA R4, P1, R7, R4, 0x2 ;  /* 0x0000000407047211 */ /* 0x002fc800078210ff */
[----:B------:R-:W-:-:S05]  /*0460*/  LEA.HI.X R5, R7, R5, R6, 0x2, P1 ;  /* 0x0000000507057211 */ /* 0x000fca00008f1406 */
[----:B------:R-:W2:Y:S04]  /*0470*/  LDG.E R8, desc[UR6][R4.64] ;  /* 0x0000000604087981 */ /* 0x000ea8000c1e1900 */
[----:B------:R-:W2:Y:S04]  /*0480*/  LDG.E R10, desc[UR6][R4.64+0x4] ;  /* 0x00000406040a7981 */ /* 0x000ea8000c1e1900 */
[----:B------:R-:W3:Y:S04]  /*0490*/  LDG.E R11, desc[UR6][R4.64+0x8] ;  /* 0x00000806040b7981 */ /* 0x000ee8000c1e1900 */
[----:B------:R-:W3:Y:S04]  /*04a0*/  LDG.E R12, desc[UR6][R4.64+0xc] ;  /* 0x00000c06040c7981 */ /* 0x000ee8000c1e1900 */
[----:B------:R-:W4:Y:S04]  /*04b0*/  LDG.E R13, desc[UR6][R4.64+0x10] ;  /* 0x00001006040d7981 */ /* 0x000f28000c1e1900 */
[----:B------:R-:W4:Y:S04]  /*04c0*/  LDG.E R14, desc[UR6][R4.64+0x14] ;  /* 0x00001406040e7981 */ /* 0x000f28000c1e1900 */
[----:B------:R-:W4:Y:S04]  /*04d0*/  LDG.E R15, desc[UR6][R4.64+0x18] ;  /* 0x00001806040f7981 */ /* 0x000f28000c1e1900 */
[----:B------:R-:W4:Y:S01]  /*04e0*/  LDG.E R16, desc[UR6][R4.64+0x1c] ;  /* 0x00001c0604107981 */ /* 0x000f22000c1e1900 */
[----:B------:R-:W-:-:S05]  /*04f0*/  IADD3 R7, P1, PT, R7, 0x8, RZ ;  /* 0x0000000807077810 */ /* 0x000fca0007f3e0ff */
[----:B------:R-:W-:Y:S01]  /*0500*/  IMAD.X R6, RZ, RZ, R6, P1 ;  /* 0x000000ffff067224 */ /* 0x000fe200008e0606 */
[----:B--2--5:R-:W-:-:S04]  /*0510*/  IADD3 R8, PT, PT, R10, R9, R8 ;  /* 0x000000090a087210 */ /* 0x024fc80007ffe008 */
[----:B---3--:R-:W-:-:S04]  /*0520*/  IADD3 R8, PT, PT, R12, R8, R11 ;  /* 0x000000080c087210 */ /* 0x008fc80007ffe00b */
[----:B----4-:R-:W-:-:S04]  /*0530*/  IADD3 R8, PT, PT, R14, R8, R13 ;  /* 0x000000080e087210 */ /* 0x010fc80007ffe00d */
[----:B------:R-:W-:-:S07]  /*0540*/  IADD3 R9, PT, PT, R16, R8, R15 ;  /* 0x0000000810097210 */ /* 0x000fce0007ffe00f */
.L_x_4:
[----:B------:R-:W-:Y:S05]  /*0550*/  @!P0 BRA `(.L_x_3) ;  /* 0x0000000000788947 */ /* 0x000fea0003800000 */
[----:B------:R-:W-:-:S04]  /*0560*/  ISETP.GE.U32.AND P0, PT, R17, 0x4, PT ;  /* 0x000000041100780c */ /* 0x000fc80003f06070 */
[----:B------:R-:W-:-:S13]  /*0570*/  ISETP.GE.U32.AND.EX P0, PT, RZ, RZ, PT, P0 ;  /* 0x000000ffff00720c */ /* 0x000fda0003f06100 */
[----:B------:R-:W1:Y:S02]  /*0580*/  @P0 LDC.64 R4, c[0x0][0x380] ;  /* 0x0000e000ff040b82 */ /* 0x000e640000000a00 */
[----:B-1----:R-:W-:-:S04]  /*0590*/  @P0 LEA R4, P1, R7, R4, 0x2 ;  /* 0x0000000407040211 */ /* 0x002fc800078210ff */
[----:B------:R-:W-:-:S05]  /*05a0*/  @P0 LEA.HI.X R5, R7, R5, R6, 0x2, P1 ;  /* 0x0000000507050211 */ /* 0x000fca00008f1406 */
[----:B------:R-:W2:Y:S04]  /*05b0*/  @P0 LDG.E R12, desc[UR6][R4.64] ;  /* 0x00000006040c0981 */ /* 0x000ea8000c1e1900 */
[----:B------:R-:W2:Y:S04]  /*05c0*/  @P0 LDG.E R11, desc[UR6][R4.64+0x4] ;  /* 0x00000406040b0981 */ /* 0x000ea8000c1e1900 */
[----:B------:R-:W3:Y:S04]  /*05d0*/  @P0 LDG.E R14, desc[UR6][R4.64+0x8] ;  /* 0x00000806040e0981 */ /* 0x000ee8000c1e1900 */
[----:B------:R-:W3:Y:S01]  /*05e0*/  @P0 LDG.E R13, desc[UR6][R4.64+0xc] ;  /* 0x00000c06040d0981 */ /* 0x000ee2000c1e1900 */
[----:B------:R-:W-:Y:S01]  /*05f0*/  LOP3.LUT R8, R0, 0x3, RZ, 0xc0, !PT ;  /* 0x0000000300087812 */ /* 0x000fe200078ec0ff */
[----:B------:R-:W-:Y:S01]  /*0600*/  IMAD.MOV.U32 R10, RZ, RZ, RZ ;  /* 0x000000ffff0a7224 */ /* 0x000fe200078e00ff */
[----:B------:R-:W-:-:S02]  /*0610*/  @P0 IADD3 R7, P2, PT, R7, 0x4, RZ ;  /* 0x0000000407070810 */ /* 0x000fc40007f5e0ff */
[----:B------:R-:W-:-:S03]  /*0620*/  ISETP.NE.U32.AND P1, PT, R8, RZ, PT ;  /* 0x000000ff0800720c */ /* 0x000fc60003f25070 */
[----:B------:R-:W-:Y:S01]  /*0630*/  @P0 IMAD.X R6, RZ, RZ, R6, P2 ;  /* 0x000000ffff060224 */ /* 0x000fe200010e0606 */
[----:B------:R-:W-:Y:S02]  /*0640*/  ISETP.NE.AND.EX P1, PT, R10, RZ, PT, P1 ;  /* 0x000000ff0a00720c */ /* 0x000fe40003f25310 */
[----:B--2--5:R-:W-:-:S04]  /*0650*/  @P0 IADD3 R11, PT, PT, R11, R9, R12 ;  /* 0x000000090b0b0210 */ /* 0x024fc80007ffe00c */
[----:B---3--:R-:W-:-:S07]  /*0660*/  @P0 IADD3 R9, PT, PT, R13, R11, R14 ;  /* 0x0000000b0d090210 */ /* 0x008fce0007ffe00e */
[----:B------:R-:W-:Y:S05]  /*0670*/  @!P1 BRA `(.L_x_3) ;  /* 0x0000000000309947 */ /* 0x000fea0003800000 */
[----:B------:R-:W1:Y:S02]  /*0680*/  LDC.64 R4, c[0x0][0x380] ;  /* 0x0000e000ff047b82 */ /* 0x000e640000000a00 */
[----:B-1----:R-:W-:-:S04]  /*0690*/  LEA R4, P0, R7, R4, 0x2 ;  /* 0x0000000407047211 */ /* 0x002fc800078010ff */
[----:B------:R-:W-:-:S09]  /*06a0*/  LEA.HI.X R5, R7, R5, R6, 0x2, P0 ;  /* 0x0000000507057211 */ /* 0x000fd200000f1406 */
.L_x_5:
[----:B------:R1:W2:Y:S01]  /*06b0*/  LDG.E R0, desc[UR6][R4.64] ;  /* 0x0000000604007981 */ /* 0x0002a2000c1e1900 */
[----:B------:R-:W-:-:S04]  /*06c0*/  IADD3 R8, P0, PT, R8, -0x1, RZ ;  /* 0xffffffff08087810 */ /* 0x000fc80007f1e0ff */
[----:B------:R-:W-:Y:S02]  /*06d0*/  IADD3.X R10, PT, PT, R10, -0x1, RZ, P0, !PT ;  /* 0xffffffff0a0a7810 */ /* 0x000fe400007fe4ff */
[----:B------:R-:W-:Y:S02]  /*06e0*/  ISETP.NE.U32.AND P0, PT, R8, RZ, PT ;  /* 0x000000ff0800720c */ /* 0x000fe40003f05070 */
[----:B-1----:R-:W-:Y:S02]  /*06f0*/  IADD3 R4, P1, PT, R4, 0x4, RZ ;  /* 0x0000000404047810 */ /* 0x002fe40007f3e0ff */
[----:B------:R-:W-:-:S03]  /*0700*/  ISETP.NE.AND.EX P0, PT, R10, RZ, PT, P0 ;  /* 0x000000ff0a00720c */ /* 0x000fc60003f05300 */
[----:B------:R-:W-:Y:S02]  /*0710*/  IMAD.X R5, RZ, RZ, R5, P1 ;  /* 0x000000ffff057224 */ /* 0x000fe400008e0605 */
[----:B--2---:R-:W-:-:S08]  /*0720*/  IMAD.IADD R9, R0, 0x1, R9 ;  /* 0x0000000100097824 */ /* 0x004fd000078e0209 */
[----:B------:R-:W-:Y:S05]  /*0730*/  @P0 BRA `(.L_x_5) ;  /* 0xfffffffc00dc0947 */ /* 0x000fea000383ffff */
.L_x_3:
[----:B-----5:R-:W-:Y:S01]  /*0740*/  STG.E desc[UR6][R2.64], R9 ;  /* 0x0000000902007986 */ /* 0x020fe2000c101906 */
[----:B------:R-:W-:Y:S05]  /*0750*/  EXIT ;  /* 0x000000000000794d */ /* 0x000fea0003800000 */
.L_x_6:
        /* <DEDUP_REMOVED lines=10> */
.L_x_18:


//--------------------- .text._Z9kernelSumPKjPjmm --------------------------
	.section	.text._Z9kernelSumPKjPjmm,"ax",@progbits
	.align	128
        .global         _Z9kernelSumPKjPjmm
        .type           _Z9kernelSumPKjPjmm,@function
        .size           _Z9kernelSumPKjPjmm,(.L_x_19 - _Z9kernelSumPKjPjmm)
        .other          _Z9kernelSumPKjPjmm,@"STO_CUDA_ENTRY STV_DEFAULT"
_Z9kernelSumPKjPjmm:
.text._Z9kernelSumPKjPjmm:
[----:B------:R-:W-:Y:S01]  /*0000*/  LDC R1, c[0x0][0x37c] ;  /* 0x0000df00ff017b82 */ /* 0x000fe20000000800 */
[----:B------:R-:W0:Y:S01]  /*0010*/  LDCU.64 UR8, c[0x0][0x390] ;  /* 0x00007200ff0877ac */ /* 0x000e220008000a00 */
[----:B------:R-:W1:Y:S01]  /*0020*/  S2R R10, SR_CTAID.X ;  /* 0x00000000000a7919 */ /* 0x000e620000002500 */
[----:B------:R-:W-:Y:S01]  /*0030*/  IMAD.MOV.U32 R25, RZ, RZ, RZ ;  /* 0x000000ffff197224 */ /* 0x000fe200078e00ff */
[----:B------:R-:W1:Y:S01]  /*0040*/  LDCU UR4, c[0x0][0x360] ;  /* 0x00006c00ff0477ac */ /* 0x000e620008000800 */
[----:B------:R-:W1:Y:S01]  /*0050*/  S2R R11, SR_TID.X ;  /* 0x00000000000b7919 */ /* 0x000e620000002100 */
[----:B------:R-:W2:Y:S01]  /*0060*/  LDCU.64 UR10, c[0x0][0x358] ;  /* 0x00006b00ff0a77ac */ /* 0x000ea20008000a00 */
[----:B0-----:R-:W-:-:S04]  /*0070*/  UISETP.NE.U32.AND UP0, UPT, UR8, URZ, UPT ;  /* 0x000000ff0800728c */ /* 0x001fc8000bf05070 */
[----:B------:R-:W-:Y:S01]  /*0080*/  UISETP.NE.AND.EX UP0, UPT, UR9, URZ, UPT, UP0 ;  /* 0x000000ff0900728c */ /* 0x000fe2000bf05300 */
[----:B-1----:R-:W-:-:S08]  /*0090*/  IMAD R10, R10, UR4, R11 ;  /* 0x000000040a0a7c24 */ /* 0x002fd0000f8e020b */
[----:B--2---:R-:W-:Y:S05]  /*00a0*/  BRA.U !UP0, `(.L_x_7) ;  /* 0x0000000908dc7547 */ /* 0x004fea000b800000 */
[----:B------:R-:W0:Y:S01]  /*00b0*/  LDC.64 R12, c[0x0][0x398] ;  /* 0x0000e600ff0c7b82 */ /* 0x000e220000000a00 */
[----:B------:R-:W-:Y:S01]  /*00c0*/  UISETP.GE.U32.AND UP1, UPT, UR8, 0x10, UPT ;  /* 0x000000100800788c */ /* 0x000fe2000bf26070 */
[----:B------:R-:W-:Y:S01]  /*00d0*/  IMAD.MOV.U32 R25, RZ, RZ, RZ ;  /* 0x000000ffff197224 */ /* 0x000fe200078e00ff */
[----:B------:R-:W-:Y:S02]  /*00e0*/  ULOP3.LUT UR12, UR8, 0xf, URZ, 0xc0, !UPT ;  /* 0x0000000f080c7892 */ /* 0x000fe4000f8ec0ff */
[----:B------:R-:W-:Y:S02]  /*00f0*/  UISETP.GE.U32.AND.EX UP1, UPT, UR9, URZ, UPT, UP1 ;  /* 0x000000ff0900728c */ /* 0x000fe4000bf26110 */
[----:B------:R-:W-:Y:S01]  /*0100*/  UISETP.NE.U32.AND UP0, UPT, UR12, URZ, UPT ;  /* 0x000000ff0c00728c */ /* 0x000fe2000bf05070 */
[----:B------:R-:W-:Y:S01]  /*0110*/  UMOV UR5, URZ ;  /* 0x000000ff00057c82 */ /* 0x000fe20008000000 */
[----:B------:R-:W-:Y:S02]  /*0120*/  UMOV UR6, URZ ;  /* 0x000000ff00067c82 */ /* 0x000fe40008000000 */
[----:B------:R-:W-:-:S03]  /*0130*/  UISETP.NE.AND.EX UP0, UPT, URZ, URZ, UPT, UP0 ;  /* 0x000000ffff00728c */ /* 0x000fc6000bf05300 */
[----:B------:R-:W-:Y:S08]  /*0140*/  BRA.U !UP1, `(.L_x_8) ;  /* 0x0000000509247547 */ /* 0x000ff0000b800000 */
[----:B------:R-:W1:Y:S01]  /*0150*/  LDCU.64 UR14, c[0x0][0x380] ;  /* 0x00007000ff0e77ac */ /* 0x000e620008000a00 */
[C---:B0-----:R-:W-:Y:S01]  /*0160*/  IMAD.WIDE.U32 R14, R12.reuse, 0x4, RZ ;  /* 0x000000040c0e7825 */ /* 0x041fe200078e00ff */
[----:B------:R-:W-:Y:S01]  /*0170*/  SHF.L.U64.HI R4, R12, 0x6, R13 ;  /* 0x000000060c047819 */ /* 0x000fe2000001020d */
[----:B------:R-:W0:Y:S02]  /*0180*/  LDCU UR6, c[0x0][0x394] ;  /* 0x00007280ff0677ac */ /* 0x000e240008000800 */
[----:B------:R-:W-:Y:S02]  /*0190*/  IMAD.SHL.U32 R5, R13, 0x4, RZ ;  /* 0x000000040d057824 */ /* 0x000fe400078e00ff */
[----:B------:R-:W-:Y:S01]  /*01a0*/  IMAD.MOV.U32 R25, RZ, RZ, RZ ;  /* 0x000000ffff197224 */ /* 0x000fe200078e00ff */
[----:B------:R-:W-:Y:S01]  /*01b0*/  ULOP3.LUT UR5, UR8, 0xfffffff0, URZ, 0xc0, !UPT ;  /* 0xfffffff008057892 */ /* 0x000fe2000f8ec0ff */
[----:B------:R-:W-:-:S06]  /*01c0*/  IMAD.IADD R0, R15, 0x1, R5 ;  /* 0x000000010f007824 */ /* 0x000fcc00078e0205 */
[----:B------:R-:W-:Y:S01]  /*01d0*/  UMOV UR4, UR5 ;  /* 0x0000000500047c82 */ /* 0x000fe20008000000 */
[----:B-1----:R-:W-:-:S04]  /*01e0*/  LEA R2, P0, R10, UR14, 0x2 ;  /* 0x0000000e0a027c11 */ /* 0x002fc8000f8010ff */
[----:B------:R-:W-:Y:S01]  /*01f0*/  LEA.HI.X R3, R10, UR15, RZ, 0x2, P0 ;  /* 0x0000000f0a037c11 */ /* 0x000fe200080f14ff */
[----:B0-----:R-:W-:-:S08]  /*0200*/  UMOV UR7, UR6 ;  /* 0x0000000600077c82 */ /* 0x001fd00008000000 */
.L_x_9:
[----:B------:R-:W-:Y:S01]  /*0210*/  IADD3 R26, P0, PT, R2, R14, RZ ;  /* 0x0000000e021a7210 */ /* 0x000fe20007f1e0ff */
[----:B------:R-:W2:Y:S04]  /*0220*/  LDG.E R24, desc[UR10][R2.64] ;  /* 0x0000000a02187981 */ /* 0x000ea8000c1e1900 */
[----:B------:R-:W-:-:S05]  /*0230*/  IMAD.X R27, R3, 0x1, R0, P0 ;  /* 0x00000001031b7824 */ /* 0x000fca00000e0600 */
[----:B------:R0:W2:Y:S01]  /*0240*/  LDG.E R21, desc[UR10][R26.64] ;  /* 0x0000000a1a157981 */ /* 0x0000a2000c1e1900 */
[----:B------:R-:W-:-:S05]  /*0250*/  IADD3 R22, P0, PT, R26, R14, RZ ;  /* 0x0000000e1a167210 */ /* 0x000fca0007f1e0ff */
[----:B------:R-:W-:Y:S01]  /*0260*/  IMAD.X R23, R27, 0x1, R0, P0 ;  /* 0x000000011b177824 */ /* 0x000fe200000e0600 */
[----:B------:R-:W-:-:S04]  /*0270*/  IADD3 R6, P0, PT, R22, R14, RZ ;  /* 0x0000000e16067210 */ /* 0x000fc80007f1e0ff */
[----:B------:R1:W3:Y:S01]  /*0280*/  LDG.E R5, desc[UR10][R22.64] ;  /* 0x0000000a16057981 */ /* 0x0002e2000c1e1900 */
[----:B------:R-:W-:Y:S01]  /*0290*/  IMAD.X R7, R23, 0x1, R0, P0 ;  /* 0x0000000117077824 */ /* 0x000fe200000e0600 */
[----:B------:R-:W-:-:S04]  /*02a0*/  IADD3 R16, P0, PT, R6, R14, RZ ;  /* 0x0000000e06107210 */ /* 0x000fc80007f1e0ff */
[----:B------:R-:W3:Y:S01]  /*02b0*/  LDG.E R6, desc[UR10][R6.64] ;  /* 0x0000000a06067981 */ /* 0x000ee2000c1e1900 */
[----:B------:R-:W-:Y:S01]  /*02c0*/  IMAD.X R17, R7, 0x1, R0, P0 ;  /* 0x0000000107117824 */ /* 0x000fe200000e0600 */
[----:B------:R-:W-:-:S05]  /*02d0*/  IADD3 R8, P0, PT, R16, R14, RZ ;  /* 0x0000000e10087210 */ /* 0x000fca0007f1e0ff */
[--C-:B------:R-:W-:Y:S01]  /*02e0*/  IMAD.X R9, R17, 0x1, R0.reuse, P0 ;  /* 0x0000000111097824 */ /* 0x100fe200000e0600 */
[-C--:B------:R-:W-:Y:S01]  /*02f0*/  IADD3 R18, P0, PT, R8, R14.reuse, RZ ;  /* 0x0000000e08127210 */ /* 0x080fe20007f1e0ff */
[----:B------:R4:W5:Y:S04]  /*0300*/  LDG.E R7, desc[UR10][R16.64] ;  /* 0x0000000a10077981 */ /* 0x000968000c1e1900 */
[--C-:B------:R-:W-:Y:S01]  /*0310*/  IMAD.X R19, R9, 0x1, R0.reuse, P0 ;  /* 0x0000000109137824 */ /* 0x100fe200000e0600 */
[-C--:B0-----:R-:W-:Y:S01]  /*0320*/  IADD3 R26, P0, PT, R18, R14.reuse, RZ ;  /* 0x0000000e121a7210 */ /* 0x081fe20007f1e0ff */
[----:B------:R-:W5:Y:S04]  /*0330*/  LDG.E R8, desc[UR10][R8.64] ;  /* 0x0000000a08087981 */ /* 0x000f68000c1e1900 */
[----:B------:R-:W-:Y:S01]  /*0340*/  IMAD.X R27, R19, 0x1, R0, P0 ;  /* 0x00000001131b7824 */ /* 0x000fe200000e0600 */
[----:B------:R-:W-:-:S04]  /*0350*/  IADD3 R28, P0, PT, R26, R14, RZ ;  /* 0x0000000e1a1c7210 */ /* 0x000fc80007f1e0ff */
[----:B------:R-:W5:Y:S01]  /*0360*/  LDG.E R26, desc[UR10][R26.64] ;  /* 0x0000000a1a1a7981 */ /* 0x000f62000c1e1900 */
[--C-:B------:R-:W-:Y:S01]  /*0370*/  IMAD.X R29, R27, 0x1, R0.reuse, P0 ;  /* 0x000000011b1d7824 */ /* 0x100fe200000e0600 */
[-C--:B-1----:R-:W-:Y:S02]  /*0380*/  IADD3 R22, P0, PT, R28, R14.reuse, RZ ;  /* 0x0000000e1c167210 */ /* 0x082fe40007f1e0ff */
[----:B------:R0:W5:Y:S03]  /*0390*/  LDG.E R9, desc[UR10][R18.64] ;  /* 0x0000000a12097981 */ /* 0x000166000c1e1900 */
[--C-:B------:R-:W-:Y:S01]  /*03a0*/  IMAD.X R23, R29, 0x1, R0.reuse, P0 ;  /* 0x000000011d177824 */ /* 0x100fe200000e0600 */
[-C--:B----4-:R-:W-:Y:S01]  /*03b0*/  IADD3 R16, P0, PT, R22, R14.reuse, RZ ;  /* 0x0000000e16107210 */ /* 0x090fe20007f1e0ff */
[----:B------:R-:W4:Y:S04]  /*03c0*/  LDG.E R27, desc[UR10][R28.64] ;  /* 0x0000000a1c1b7981 */ /* 0x000f28000c1e1900 */
[--C-:B------:R-:W-:Y:S01]  /*03d0*/  IMAD.X R17, R23, 0x1, R0.reuse, P0 ;  /* 0x0000000117117824 */ /* 0x100fe200000e0600 */
[-C--:B0-----:R-:W-:Y:S01]  /*03e0*/  IADD3 R18, P0, PT, R16, R14.reuse, RZ ;  /* 0x0000000e10127210 */ /* 0x081fe20007f1e0ff */
[----:B------:R-:W4:Y:S04]  /*03f0*/  LDG.E R22, desc[UR10][R22.64] ;  /* 0x0000000a16167981 */ /* 0x000f28000c1e1900 */
[--C-:B------:R-:W-:Y:S01]  /*0400*/  IMAD.X R19, R17, 0x1, R0.reuse, P0 ;  /* 0x0000000111137824 */ /* 0x100fe200000e0600 */
[----:B------:R-:W-:Y:S01]  /*0410*/  IADD3 R20, P0, PT, R18, R14, RZ ;  /* 0x0000000e12147210 */ /* 0x000fe20007f1e0ff */
[----:B------:R2:W4:Y:S04]  /*0420*/  LDG.E R16, desc[UR10][R16.64] ;  /* 0x0000000a10107981 */ /* 0x000528000c1e1900 */
[----:B------:R0:W4:Y:S01]  /*0430*/  LDG.E R23, desc[UR10][R18.64] ;  /* 0x0000000a12177981 */ /* 0x000122000c1e1900 */
[----:B--2---:R-:W-:Y:S01]  /*0440*/  IADD3 R17, PT, PT, R21, R24, R25 ;  /* 0x0000001815117210 */ /* 0x004fe20007ffe019 */
[----:B------:R-:W-:Y:S01]  /*0450*/  IMAD.X R21, R19, 0x1, R0, P0 ;  /* 0x0000000113157824 */ /* 0x000fe200000e0600 */
[----:B------:R-:W-:-:S05]  /*0460*/  IADD3 R24, P0, PT, R20, R14, RZ ;  /* 0x0000000e14187210 */ /* 0x000fca0007f1e0ff */
[--C-:B------:R-:W-:Y:S01]  /*0470*/  IMAD.X R25, R21, 0x1, R0.reuse, P0 ;  /* 0x0000000115197824 */ /* 0x100fe200000e0600 */
[-C--:B------:R-:W-:Y:S01]  /*0480*/  IADD3 R28, P0, PT, R24, R14.reuse, RZ ;  /* 0x0000000e181c7210 */ /* 0x080fe20007f1e0ff */
[----:B------:R-:W2:Y:S04]  /*0490*/  LDG.E R21, desc[UR10][R20.64] ;  /* 0x0000000a14157981 */ /* 0x000ea8000c1e1900 */
[--C-:B------:R-:W-:Y:S01]  /*04a0*/  IMAD.X R29, R25, 0x1, R0.reuse, P0 ;  /* 0x00000001191d7824 */ /* 0x100fe200000e0600 */
[----:B0-----:R-:W-:Y:S01]  /*04b0*/  IADD3 R18, P0, PT, R28, R14, RZ ;  /* 0x0000000e1c127210 */ /* 0x001fe20007f1e0ff */
[----:B------:R-:W2:Y:S04]  /*04c0*/  LDG.E R24, desc[UR10][R24.64] ;  /* 0x0000000a18187981 */ /* 0x000ea8000c1e1900 */
[----:B------:R-:W-:Y:S01]  /*04d0*/  IMAD.X R19, R29, 0x1, R0, P0 ;  /* 0x000000011d137824 */ /* 0x000fe200000e0600 */
[----:B------:R-:W2:Y:S05]  /*04e0*/  LDG.E R28, desc[UR10][R28.64] ;  /* 0x0000000a1c1c7981 */ /* 0x000eaa000c1e1900 */
[----:B------:R-:W2:Y:S01]  /*04f0*/  LDG.E R19, desc[UR10][R18.64] ;  /* 0x0000000a12137981 */ /* 0x000ea2000c1e1900 */
[----:B---3--:R-:W-:Y:S01]  /*0500*/  IADD3 R5, PT, PT, R6, R5, R17 ;  /* 0x0000000506057210 */ /* 0x008fe20007ffe011 */
[----:B------:R-:W-:-:S03]  /*0510*/  UIADD3 UR4, UP1, UPT, UR4, -0x10, URZ ;  /* 0xfffffff004047890 */ /* 0x000fc6000ff3e0ff */
[----:B-----5:R-:W-:Y:S01]  /*0520*/  IADD3 R5, PT, PT, R8, R7, R5 ;  /* 0x0000000708057210 */ /* 0x020fe20007ffe005 */
[----:B------:R-:W-:Y:S02]  /*0530*/  UIADD3.X UR7, UPT, UPT, UR7, -0x1, URZ, UP1, !UPT ;  /* 0xffffffff07077890 */ /* 0x000fe40008ffe4ff */
[----:B------:R-:W-:-:S04]  /*0540*/  UISETP.NE.U32.AND UP1, UPT, UR4, URZ, UPT ;  /* 0x000000ff0400728c */ /* 0x000fc8000bf25070 */
[----:B------:R-:W-:Y:S01]  /*0550*/  UISETP.NE.AND.EX UP1, UPT, UR7, URZ, UPT, UP1 ;  /* 0x000000ff0700728c */ /* 0x000fe2000bf25310 */
[----:B------:R-:W-:Y:S02]  /*0560*/  IADD3 R5, PT, PT, R26, R9, R5 ;  /* 0x000000091a057210 */ /* 0x000fe40007ffe005 */
[----:B------:R-:W-:Y:S02]  /*0570*/  LEA R2, P0, R12, R2, 0x6 ;  /* 0x000000020c027211 */ /* 0x000fe400078030ff */
[----:B----4-:R-:W-:-:S03]  /*0580*/  IADD3 R5, PT, PT, R22, R27, R5 ;  /* 0x0000001b16057210 */ /* 0x010fc60007ffe005 */
[----:B------:R-:W-:Y:S01]  /*0590*/  IMAD.X R3, R3, 0x1, R4, P0 ;  /* 0x0000000103037824 */ /* 0x000fe200000e0604 */
[----:B------:R-:W-:-:S04]  /*05a0*/  IADD3 R5, PT, PT, R23, R16, R5 ;  /* 0x0000001017057210 */ /* 0x000fc80007ffe005 */
[----:B--2---:R-:W-:-:S04]  /*05b0*/  IADD3 R5, PT, PT, R24, R21, R5 ;  /* 0x0000001518057210 */ /* 0x004fc80007ffe005 */
[----:B------:R-:W-:Y:S01]  /*05c0*/  IADD3 R25, PT, PT, R19, R28, R5 ;  /* 0x0000001c13197210 */ /* 0x000fe20007ffe005 */
[----:B------:R-:W-:Y:S06]  /*05d0*/  BRA.U UP1, `(.L_x_9) ;  /* 0xfffffffd010c7547 */ /* 0x000fec000b83ffff */
.L_x_8:
[----:B------:R-:W-:Y:S05]  /*05e0*/  BRA.U !UP0, `(.L_x_7) ;  /* 0x00000005088c7547 */ /* 0x000fea000b800000 */
[----:B------:R-:W-:Y:S02]  /*05f0*/  UISETP.GE.U32.AND UP1, UPT, UR12, 0x8, UPT ;  /* 0x000000080c00788c */ /* 0x000fe4000bf26070 */
[----:B------:R-:W-:Y:S02]  /*0600*/  ULOP3.LUT UR4, UR8, 0x7, URZ, 0xc0, !UPT ;  /* 0x0000000708047892 */ /* 0x000fe4000f8ec0ff */
[----:B------:R-:W-:Y:S02]  /*0610*/  UISETP.GE.U32.AND.EX UP1, UPT, URZ, URZ, UPT, UP1 ;  /* 0x000000ffff00728c */ /* 0x000fe4000bf26110 */
[----:B------:R-:W-:-:S04]  /*0620*/  UISETP.NE.U32.AND UP0, UPT, UR4, URZ, UPT ;  /* 0x000000ff0400728c */ /* 0x000fc8000bf05070 */
[----:B------:R-:W-:-:S03]  /*0630*/  UISETP.NE.AND.EX UP0, UPT, URZ, URZ, UPT, UP0 ;  /* 0x000000ffff00728c */ /* 0x000fc6000bf05300 */
[----:B------:R-:W-:Y:S08]  /*0640*/  BRA.U !UP1, `(.L_x_10) ;  /* 0x0000000109987547 */ /* 0x000ff0000b800000 */
[----:B------:R-:W1:Y:S01]  /*0650*/  LDCU.64 UR12, c[0x0][0x380] ;  /* 0x00007000ff0c77ac */ /* 0x000e620008000a00 */
[C---:B0-----:R-:W-:Y:S01]  /*0660*/  IMAD R0, R12.reuse, UR6, RZ ;  /* 0x000000060c007c24 */ /* 0x041fe2000f8e02ff */
[C---:B------:R-:W-:Y:S01]  /*0670*/  SHF.L.U32 R9, R12.reuse, 0x2, RZ ;  /* 0x000000020c097819 */ /* 0x040fe200000006ff */
[----:B------:R-:W-:Y:S01]  /*0680*/  IMAD.MOV.U32 R11, RZ, RZ, RZ ;  /* 0x000000ffff0b7224 */ /* 0x000fe200078e00ff */
[C---:B------:R-:W-:Y:S01]  /*0690*/  SHF.L.U64.HI R15, R12.reuse, 0x2, R13 ;  /* 0x000000020c0f7819 */ /* 0x040fe2000001020d */
[----:B------:R-:W-:Y:S02]  /*06a0*/  IMAD R5, R13, UR5, R0 ;  /* 0x000000050d057c24 */ /* 0x000fe4000f8e0200 */
[----:B------:R-:W-:-:S04]  /*06b0*/  IMAD.WIDE.U32 R2, R12, UR5, R10 ;  /* 0x000000050c027c25 */ /* 0x000fc8000f8e000a */
[----:B------:R-:W-:Y:S01]  /*06c0*/  IMAD.IADD R3, R3, 0x1, R5 ;  /* 0x0000000103037824 */ /* 0x000fe200078e0205 */
[----:B-1----:R-:W-:-:S04]  /*06d0*/  LEA R16, P1, R2, UR12, 0x2 ;  /* 0x0000000c02107c11 */ /* 0x002fc8000f8210ff */
[----:B------:R-:W-:Y:S02]  /*06e0*/  IADD3 R18, P0, PT, R9, R16, RZ ;  /* 0x0000001009127210 */ /* 0x000fe40007f1e0ff */
[----:B------:R-:W-:Y:S02]  /*06f0*/  LEA.HI.X R17, R2, UR13, R3, 0x2, P1 ;  /* 0x0000000d02117c11 */ /* 0x000fe400088f1403 */
[----:B------:R-:W-:-:S03]  /*0700*/  IADD3 R20, P1, PT, R18, R9, RZ ;  /* 0x0000000912147210 */ /* 0x000fc60007f3e0ff */
[----:B------:R-:W-:Y:S01]  /*0710*/  IMAD.X R19, R15, 0x1, R17, P0 ;  /* 0x000000010f137824 */ /* 0x000fe200000e0611 */
[-C--:B------:R-:W-:Y:S01]  /*0720*/  IADD3 R2, P0, PT, R20, R9.reuse, RZ ;  /* 0x0000000914027210 */ /* 0x080fe20007f1e0ff */
[----:B------:R-:W2:Y:S02]  /*0730*/  LDG.E R16, desc[UR10][R16.64] ;  /* 0x0000000a10107981 */ /* 0x000ea4000c1e1900 */
[--C-:B------:R-:W-:Y:S01]  /*0740*/  IMAD.X R21, R19, 0x1, R15.reuse, P1 ;  /* 0x0000000113157824 */ /* 0x100fe200008e060f */
[-C--:B------:R-:W-:Y:S01]  /*0750*/  IADD3 R4, P1, PT, R2, R9.reuse, RZ ;  /* 0x0000000902047210 */ /* 0x080fe20007f3e0ff */
[----:B------:R-:W2:Y:S02]  /*0760*/  LDG.E R18, desc[UR10][R18.64] ;  /* 0x0000000a12127981 */ /* 0x000ea4000c1e1900 */
[--C-:B------:R-:W-:Y:S01]  /*0770*/  IMAD.X R3, R21, 0x1, R15.reuse, P0 ;  /* 0x0000000115037824 */ /* 0x100fe200000e060f */
[-C--:B------:R-:W-:Y:S01]  /*0780*/  IADD3 R6, P0, PT, R4, R9.reuse, RZ ;  /* 0x0000000904067210 */ /* 0x080fe20007f1e0ff */
[----:B------:R-:W3:Y:S02]  /*0790*/  LDG.E R21, desc[UR10][R20.64] ;  /* 0x0000000a14157981 */ /* 0x000ee4000c1e1900 */
[--C-:B------:R-:W-:Y:S01]  /*07a0*/  IMAD.X R5, R3, 0x1, R15.reuse, P1 ;  /* 0x0000000103057824 */ /* 0x100fe200008e060f */
[-C--:B------:R-:W-:Y:S01]  /*07b0*/  IADD3 R8, P1, PT, R6, R9.reuse, RZ ;  /* 0x0000000906087210 */ /* 0x080fe20007f3e0ff */
[----:B------:R-:W3:Y:S02]  /*07c0*/  LDG.E R2, desc[UR10][R2.64] ;  /* 0x0000000a02027981 */ /* 0x000ee4000c1e1900 */
[--C-:B------:R-:W-:Y:S01]  /*07d0*/  IMAD.X R7, R5, 0x1, R15.reuse, P0 ;  /* 0x0000000105077824 */ /* 0x100fe200000e060f */
[----:B------:R-:W-:Y:S01]  /*07e0*/  IADD3 R14, P0, PT, R8, R9, RZ ;  /* 0x00000009080e7210 */ /* 0x000fe20007f1e0ff */
[----:B------:R-:W4:Y:S02]  /*07f0*/  LDG.E R5, desc[UR10][R4.64] ;  /* 0x0000000a04057981 */ /* 0x000f24000c1e1900 */
[----:B------:R-:W-:-:S02]  /*0800*/  IMAD.X R9, R7, 0x1, R15, P1 ;  /* 0x0000000107097824 */ /* 0x000fc400008e060f */
[----:B------:R-:W4:Y:S02]  /*0810*/  LDG.E R6, desc[UR10][R6.64] ;  /* 0x0000000a06067981 */ /* 0x000f24000c1e1900 */
[----:B------:R-:W-:Y:S02]  /*0820*/  IMAD.X R15, R9, 0x1, R15, P0 ;  /* 0x00000001090f7824 */ /* 0x000fe400000e060f */
[----:B------:R-:W5:Y:S04]  /*0830*/  LDG.E R9, desc[UR10][R8.64] ;  /* 0x0000000a08097981 */ /* 0x000f68000c1e1900 */
[----:B------:R-:W5:Y:S01]  /*0840*/  LDG.E R14, desc[UR10][R14.64] ;  /* 0x0000000a0e0e7981 */ /* 0x000f62000c1e1900 */
[----:B------:R-:W-:-:S04]  /*0850*/  UIADD3 UR5, UP1, UPT, UR5, 0x8, URZ ;  /* 0x0000000805057890 */ /* 0x000fc8000ff3e0ff */
[----:B------:R-:W-:Y:S01]  /*0860*/  UIADD3.X UR6, UPT, UPT, URZ, UR6, URZ, UP1, !UPT ;  /* 0x00000006ff067290 */ /* 0x000fe20008ffe4ff */
[----:B--2---:R-:W-:-:S04]  /*0870*/  IADD3 R16, PT, PT, R18, R16, R25 ;  /* 0x0000001012107210 */ /* 0x004fc80007ffe019 */
[----:B---3--:R-:W-:-:S04]  /*0880*/  IADD3 R16, PT, PT, R2, R21, R16 ;  /* 0x0000001502107210 */ /* 0x008fc80007ffe010 */
[----:B----4-:R-:W-:-:S04]  /*0890*/  IADD3 R16, PT, PT, R6, R5, R16 ;  /* 0x0000000506107210 */ /* 0x010fc80007ffe010 */
[----:B-----5:R-:W-:-:S07]  /*08a0*/  IADD3 R25, PT, PT, R14, R9, R16 ;  /* 0x000000090e197210 */ /* 0x020fce0007ffe010 */
.L_x_10:
[----:B------:R-:W-:Y:S05]  /*08b0*/  BRA.U !UP0, `(.L_x_7) ;  /* 0x0000000108d87547 */ /* 0x000fea000b800000 */
[----:B------:R-:W-:Y:S02]  /*08c0*/  UISETP.GE.U32.AND UP1, UPT, UR4, 0x4, UPT ;  /* 0x000000040400788c */ /* 0x000fe4000bf26070 */
[----:B------:R-:W-:Y:S02]  /*08d0*/  ULOP3.LUT UR7, UR8, 0x3, URZ, 0xc0, !UPT ;  /* 0x0000000308077892 */ /* 0x000fe4000f8ec0ff */
[----:B------:R-:W-:Y:S02]  /*08e0*/  UISETP.GE.U32.AND.EX UP1, UPT, URZ, URZ, UPT, UP1 ;  /* 0x000000ffff00728c */ /* 0x000fe4000bf26110 */
[----:B------:R-:W-:Y:S01]  /*08f0*/  UISETP.NE.U32.AND UP0, UPT, UR7, URZ, UPT ;  /* 0x000000ff0700728c */ /* 0x000fe2000bf05070 */
[----:B------:R-:W-:-:S03]  /*0900*/  UMOV UR4, URZ ;  /* 0x000000ff00047c82 */ /* 0x000fc60008000000 */
[----:B------:R-:W-:-:S03]  /*0910*/  UISETP.NE.AND.EX UP0, UPT, UR4, URZ, UPT, UP0 ;  /* 0x000000ff0400728c */ /* 0x000fc6000bf05300 */
[----:B------:R-:W-:Y:S08]  /*0920*/  BRA.U !UP1, `(.L_x_11) ;  /* 0x0000000109647547 */ /* 0x000ff0000b800000 */
[----:B------:R-:W1:Y:S01]  /*0930*/  LDCU.64 UR8, c[0x0][0x380] ;  /* 0x00007000ff0877ac */ /* 0x000e620008000a00 */
[C---:B0-----:R-:W-:Y:S01]  /*0940*/  IMAD R0, R12.reuse, UR6, RZ ;  /* 0x000000060c007c24 */ /* 0x041fe2000f8e02ff */
[C---:B------:R-:W-:Y:S01]  /*0950*/  SHF.L.U64.HI R9, R12.reuse, 0x2, R13 ;  /* 0x000000020c097819 */ /* 0x040fe2000001020d */
[----:B------:R-:W-:Y:S02]  /*0960*/  IMAD.MOV.U32 R2, RZ, RZ, R10 ;  /* 0x000000ffff027224 */ /* 0x000fe400078e000a */
[----:B------:R-:W-:Y:S02]  /*0970*/  IMAD.MOV.U32 R3, RZ, RZ, RZ ;  /* 0x000000ffff037224 */ /* 0x000fe400078e00ff */
[----:B------:R-:W-:Y:S02]  /*0980*/  IMAD R5, R13, UR5, R0 ;  /* 0x000000050d057c24 */ /* 0x000fe4000f8e0200 */
[----:B------:R-:W-:-:S04]  /*0990*/  IMAD.WIDE.U32 R2, R12, UR5, R2 ;  /* 0x000000050c027c25 */ /* 0x000fc8000f8e0002 */
[----:B------:R-:W-:Y:S01]  /*09a0*/  IMAD.SHL.U32 R15, R12, 0x4, RZ ;  /* 0x000000040c0f7824 */ /* 0x000fe200078e00ff */
[----:B------:R-:W-:Y:S02]  /*09b0*/  IADD3 R5, PT, PT, R3, R5, RZ ;  /* 0x0000000503057210 */ /* 0x000fe40007ffe0ff */
[----:B-1----:R-:W-:-:S04]  /*09c0*/  LEA R4, P1, R2, UR8, 0x2 ;  /* 0x0000000802047c11 */ /* 0x002fc8000f8210ff */
[----:B------:R-:W-:Y:S02]  /*09d0*/  IADD3 R6, P0, PT, R15, R4, RZ ;  /* 0x000000040f067210 */ /* 0x000fe40007f1e0ff */
[----:B------:R-:W-:Y:S02]  /*09e0*/  LEA.HI.X R5, R2, UR9, R5, 0x2, P1 ;  /* 0x0000000902057c11 */ /* 0x000fe400088f1405 */
[----:B------:R-:W-:-:S03]  /*09f0*/  IADD3 R2, P1, PT, R6, R15, RZ ;  /* 0x0000000f06027210 */ /* 0x000fc60007f3e0ff */
[----:B------:R-:W-:Y:S01]  /*0a00*/  IMAD.X R7, R9, 0x1, R5, P0 ;  /* 0x0000000109077824 */ /* 0x000fe200000e0605 */
[----:B------:R-:W-:Y:S01]  /*0a10*/  IADD3 R8, P0, PT, R2, R15, RZ ;  /* 0x0000000f02087210 */ /* 0x000fe20007f1e0ff */
[----:B------:R-:W2:Y:S02]  /*0a20*/  LDG.E R4, desc[UR10][R4.64] ;  /* 0x0000000a04047981 */ /* 0x000ea4000c1e1900 */
[--C-:B------:R-:W-:Y:S02]  /*0a30*/  IMAD.X R3, R7, 0x1, R9.reuse, P1 ;  /* 0x0000000107037824 */ /* 0x100fe400008e0609 */
[----:B------:R-:W2:Y:S02]  /*0a40*/  LDG.E R6, desc[UR10][R6.64] ;  /* 0x0000000a06067981 */ /* 0x000ea4000c1e1900 */
[----:B------:R-:W-:Y:S02]  /*0a50*/  IMAD.X R9, R3, 0x1, R9, P0 ;  /* 0x0000000103097824 */ /* 0x000fe400000e0609 */
[----:B------:R-:W3:Y:S04]  /*0a60*/  LDG.E R2, desc[UR10][R2.64] ;  /* 0x0000000a02027981 */ /* 0x000ee8000c1e1900 */
[----:B------:R-:W3:Y:S01]  /*0a70*/  LDG.E R8, desc[UR10][R8.64] ;  /* 0x0000000a08087981 */ /* 0x000ee2000c1e1900 */
[----:B------:R-:W-:-:S04]  /*0a80*/  UIADD3 UR5, UP1, UPT, UR5, 0x4, URZ ;  /* 0x0000000405057890 */ /* 0x000fc8000ff3e0ff */
[----:B------:R-:W-:Y:S01]  /*0a90*/  UIADD3.X UR6, UPT, UPT, URZ, UR6, URZ, UP1, !UPT ;  /* 0x00000006ff067290 */ /* 0x000fe20008ffe4ff */
[----:B--2---:R-:W-:-:S04]  /*0aa0*/  IADD3 R25, PT, PT, R6, R4, R25 ;  /* 0x0000000406197210 */ /* 0x004fc80007ffe019 */
[----:B---3--:R-:W-:-:S07]  /*0ab0*/  IADD3 R25, PT, PT, R8, R2, R25 ;  /* 0x0000000208197210 */ /* 0x008fce0007ffe019 */
.L_x_11:
[----:B------:R-:W-:Y:S05]  /*0ac0*/  BRA.U !UP0, `(.L_x_7) ;  /* 0x0000000108547547 */ /* 0x000fea000b800000 */
[----:B------:R-:W1:Y:S01]  /*0ad0*/  LDCU.64 UR8, c[0x0][0x380] ;  /* 0x00007000ff0877ac */ /* 0x000e620008000a00 */
[C---:B0-----:R-:W-:Y:S02]  /*0ae0*/  IMAD R0, R12.reuse, UR6, RZ ;  /* 0x000000060c007c24 */ /* 0x041fe4000f8e02ff */
[----:B------:R-:W-:Y:S02]  /*0af0*/  IMAD.MOV.U32 R2, RZ, RZ, R10 ;  /* 0x000000ffff027224 */ /* 0x000fe400078e000a */
[----:B------:R-:W-:Y:S02]  /*0b00*/  IMAD.MOV.U32 R3, RZ, RZ, RZ ;  /* 0x000000ffff037224 */ /* 0x000fe400078e00ff */
[----:B------:R-:W-:Y:S01]  /*0b10*/  IMAD R7, R13, UR5, R0 ;  /* 0x000000050d077c24 */ /* 0x000fe2000f8e0200 */
[C---:B------:R-:W-:Y:S01]  /*0b20*/  SHF.L.U64.HI R13, R12.reuse, 0x2, R13 ;  /* 0x000000020c0d7819 */ /* 0x040fe2000001020d */
[----:B------:R-:W-:-:S04]  /*0b30*/  IMAD.WIDE.U32 R2, R12, UR5, R2 ;  /* 0x000000050c027c25 */ /* 0x000fc8000f8e0002 */
[----:B------:R-:W-:Y:S01]  /*0b40*/  IMAD.IADD R3, R3, 0x1, R7 ;  /* 0x0000000103037824 */ /* 0x000fe200078e0207 */
[----:B-1----:R-:W-:-:S04]  /*0b50*/  LEA R5, P0, R2, UR8, 0x2 ;  /* 0x0000000802057c11 */ /* 0x002fc8000f8010ff */
[----:B------:R-:W-:-:S09]  /*0b60*/  LEA.HI.X R4, R2, UR9, R3, 0x2, P0 ;  /* 0x0000000902047c11 */ /* 0x000fd200080f1403 */
.L_x_12:
[----:B------:R-:W-:Y:S02]  /*0b70*/  IMAD.MOV.U32 R2, RZ, RZ, R5 ;  /* 0x000000ffff027224 */ /* 0x000fe400078e0005 */
[----:B------:R-:W-:-:S05]  /*0b80*/  IMAD.MOV.U32 R3, RZ, RZ, R4 ;  /* 0x000000ffff037224 */ /* 0x000fca00078e0004 */
[----:B------:R-:W2:Y:S01]  /*0b90*/  LDG.E R0, desc[UR10][R2.64] ;  /* 0x0000000a02007981 */ /* 0x000ea2000c1e1900 */
[----:B------:R-:W-:Y:S01]  /*0ba0*/  UIADD3 UR7, UP0, UPT, UR7, -0x1, URZ ;  /* 0xffffffff07077890 */ /* 0x000fe2000ff1e0ff */
[----:B------:R-:W-:-:S03]  /*0bb0*/  LEA R5, P0, R12, R5, 0x2 ;  /* 0x000000050c057211 */ /* 0x000fc600078010ff */
[----:B------:R-:W-:Y:S02]  /*0bc0*/  UIADD3.X UR4, UPT, UPT, UR4, -0x1, URZ, UP0, !UPT ;  /* 0xffffffff04047890 */ /* 0x000fe400087fe4ff */
[----:B------:R-:W-:Y:S01]  /*0bd0*/  UISETP.NE.U32.AND UP0, UPT, UR7, URZ, UPT ;  /* 0x000000ff0700728c */ /* 0x000fe2000bf05070 */
[----:B------:R-:W-:-:S03]  /*0be0*/  IMAD.X R4, R4, 0x1, R13, P0 ;  /* 0x0000000104047824 */ /* 0x000fc600000e060d */
[----:B------:R-:W-:Y:S01]  /*0bf0*/  UISETP.NE.AND.EX UP0, UPT, UR4, URZ, UPT, UP0 ;  /* 0x000000ff0400728c */ /* 0x000fe2000bf05300 */
[----:B--2---:R-:W-:-:S08]  /*0c00*/  IMAD.IADD R25, R0, 0x1, R25 ;  /* 0x0000000100197824 */ /* 0x004fd000078e0219 */
[----:B------:R-:W-:Y:S05]  /*0c10*/  BRA.U UP0, `(.L_x_12) ;  /* 0xfffffffd00d47547 */ /* 0x000fea000b83ffff */
.L_x_7:
[----:B------:R-:W1:Y:S02]  /*0c20*/  LDCU.64 UR4, c[0x0][0x388] ;  /* 0x00007100ff0477ac */ /* 0x000e640008000a00 */
[----:B-1----:R-:W-:-:S04]  /*0c30*/  LEA R2, P0, R10, UR4, 0x2 ;  /* 0x000000040a027c11 */ /* 0x002fc8000f8010ff */
[----:B------:R-:W-:-:S05]  /*0c40*/  LEA.HI.X R3, R10, UR5, RZ, 0x2, P0 ;  /* 0x000000050a037c11 */ /* 0x000fca00080f14ff */
[----:B------:R-:W-:Y:S01]  /*0c50*/  STG.E desc[UR10][R2.64], R25 ;  /* 0x0000001902007986 */ /* 0x000fe2000c10190a */
[----:B------:R-:W-:Y:S05]  /*0c60*/  EXIT ;  /* 0x000000000000794d */ /* 0x000fea0003800000 */
.L_x_13:
        /* <DEDUP_REMOVED lines=9> */
.L_x_19:


//--------------------- .text._Z15kernelSumReducePjS_ --------------------------
	.section	.text._Z15kernelSumReducePjS_,"ax",@progbits
	.align	128
        .global         _Z15kernelSumReducePjS_
        .type           _Z15kernelSumReducePjS_,@function
        .size           _Z15kernelSumReducePjS_,(.L_x_20 - _Z15kernelSumReducePjS_)
        .other          _Z15kernelSumReducePjS_,@"STO_CUDA_ENTRY STV_DEFAULT"
_Z15kernelSumReducePjS_:
.text._Z15kernelSumReducePjS_:
[----:B------:R-:W-:Y:S01]  /*0000*/  LDC R1, c[0x0][0x37c] ;  /* 0x0000df00ff017b82 */ /* 0x000fe20000000800 */
[----:B------:R-:W0:Y:S07]  /*0010*/  S2R R7, SR_TID.X ;  /* 0x0000000000077919 */ /* 0x000e2e0000002100 */
[----:B------:R-:W0:Y:S01]  /*0020*/  S2UR UR4, SR_CTAID.X ;  /* 0x00000000000479c3 */ /* 0x000e220000002500 */
[----:B------:R-:W1:Y:S07]  /*0030*/  LDCU.64 UR6, c[0x0][0x358] ;  /* 0x00006b00ff0677ac */ /* 0x000e6e0008000a00 */
[----:B------:R-:W0:Y:S08]  /*0040*/  LDC R4, c[0x0][0x360] ;  /* 0x0000d800ff047b82 */ /* 0x000e300000000800 */
[----:B------:R-:W2:Y:S01]  /*0050*/  LDC.64 R2, c[0x0][0x380] ;  /* 0x0000e000ff027b82 */ /* 0x000ea20000000a00 */
[----:B0-----:R-:W-:-:S04]  /*0060*/  IMAD R5, R4, UR4, R7 ;  /* 0x0000000404057c24 */ /* 0x001fc8000f8e0207 */
[----:B--2---:R-:W-:-:S06]  /*0070*/  IMAD.WIDE.U32 R2, R5, 0x4, R2 ;  /* 0x0000000405027825 */ /* 0x004fcc00078e0002 */
[----:B-1----:R-:W2:Y:S01]  /*0080*/  LDG.E R2, desc[UR6][R2.64] ;  /* 0x0000000602027981 */ /* 0x002ea2000c1e1900 */
[----:B------:R-:W0:Y:S01]  /*0090*/  S2UR UR5, SR_CgaCtaId ;  /* 0x00000000000579c3 */ /* 0x000e220000008800 */
[----:B------:R-:W-:Y:S01]  /*00a0*/  UMOV UR4, 0x400 ;  /* 0x0000040000047882 */ /* 0x000fe20000000000 */
[----:B------:R-:W-:Y:S02]  /*00b0*/  ISETP.GE.U32.AND P0, PT, R4, 0x2, PT ;  /* 0x000000020400780c */ /* 0x000fe40003f06070 */
[----:B------:R-:W-:Y:S01]  /*00c0*/  ISETP.NE.AND P1, PT, R7, RZ, PT ;  /* 0x000000ff0700720c */ /* 0x000fe20003f25270 */
[----:B0-----:R-:W-:-:S06]  /*00d0*/  ULEA UR5, UR5, UR4, 0x18 ;  /* 0x0000000405057291 */ /* 0x001fcc000f8ec0ff */
[----:B------:R-:W-:-:S05]  /*00e0*/  LEA R5, R7, UR5, 0x2 ;  /* 0x0000000507057c11 */ /* 0x000fca000f8e10ff */
[----:B--2---:R0:W-:Y:S01]  /*00f0*/  STS [R5], R2 ;  /* 0x0000000205007388 */ /* 0x0041e20000000800 */
[----:B------:R-:W-:Y:S06]  /*0100*/  BAR.SYNC.DEFER_BLOCKING 0x0 ;  /* 0x0000000000007b1d */ /* 0x000fec0000010000 */
[----:B------:R-:W-:Y:S05]  /*0110*/  @!P0 BRA `(.L_x_14) ;  /* 0x00000000004c8947 */ /* 0x000fea0003800000 */
[----:B------:R-:W-:Y:S01]  /*0120*/  UMOV UR8, 0x1 ;  /* 0x0000000100087882 */ /* 0x000fe20000000000 */
[----:B------:R-:W-:-:S05]  /*0130*/  UMOV UR4, URZ ;  /* 0x000000ff00047c82 */ /* 0x000fca0008000000 */
.L_x_15:
[----:B0-----:R-:W-:Y:S01]  /*0140*/  IMAD R2, R7, UR8, RZ ;  /* 0x0000000807027c24 */ /* 0x001fe2000f8e02ff */
[----:B------:R-:W-:-:S03]  /*0150*/  USHF.L.U64.HI UR4, UR8, 0x1, UR4 ;  /* 0x0000000108047899 */ /* 0x000fc60008010204 */
[----:B------:R-:W-:-:S03]  /*0160*/  IMAD.SHL.U32 R3, R2, 0x2, RZ ;  /* 0x0000000202037824 */ /* 0x000fc600078e00ff */
[----:B------:R-:W-:Y:S02]  /*0170*/  IMAD.U32 R5, RZ, RZ, UR4 ;  /* 0x00000004ff057e24 */ /* 0x000fe4000f8e00ff */
[----:B------:R-:W-:-:S13]  /*0180*/  ISETP.GE.U32.AND P0, PT, R3, R4, PT ;  /* 0x000000040300720c */ /* 0x000fda0003f06070 */
[----:B------:R-:W-:Y:S01]  /*0190*/  @!P0 VIADD R0, R3, UR8 ;  /* 0x0000000803008c36 */ /* 0x000fe20008000000 */
[----:B------:R-:W-:Y:S01]  /*01a0*/  @!P0 LEA R2, R2, UR5, 0x3 ;  /* 0x0000000502028c11 */ /* 0x000fe2000f8e18ff */
[----:B------:R-:W-:-:S03]  /*01b0*/  USHF.L.U32 UR8, UR8, 0x1, URZ ;  /* 0x0000000108087899 */ /* 0x000fc600080006ff */
[----:B------:R-:W-:Y:S01]  /*01c0*/  @!P0 LEA R0, R0, UR5, 0x2 ;  /* 0x0000000500008c11 */ /* 0x000fe2000f8e10ff */
[----:B------:R-:W-:Y:S05]  /*01d0*/  @!P0 LDS R3, [R2] ;  /* 0x0000000002038984 */ /* 0x000fea0000000800 */
[----:B------:R-:W0:Y:S02]  /*01e0*/  @!P0 LDS R0, [R0] ;  /* 0x0000000000008984 */ /* 0x000e240000000800 */
[----:B0-----:R-:W-:-:S05]  /*01f0*/  @!P0 IMAD.IADD R3, R0, 0x1, R3 ;  /* 0x0000000100038824 */ /* 0x001fca00078e0203 */
[----:B------:R1:W-:Y:S01]  /*0200*/  @!P0 STS [R2], R3 ;  /* 0x0000000302008388 */ /* 0x0003e20000000800 */
[----:B------:R-:W-:Y:S01]  /*0210*/  BAR.SYNC.DEFER_BLOCKING 0x0 ;  /* 0x0000000000007b1d */ /* 0x000fe20000010000 */
[----:B------:R-:W-:-:S04]  /*0220*/  ISETP.LE.U32.AND P0, PT, R4, UR8, PT ;  /* 0x0000000804007c0c */ /* 0x000fc8000bf03070 */
[----:B------:R-:W-:-:S13]  /*0230*/  ISETP.GE.U32.AND.EX P0, PT, R5, RZ, PT, P0 ;  /* 0x000000ff0500720c */ /* 0x000fda0003f06100 */
[----:B-1----:R-:W-:Y:S05]  /*0240*/  @!P0 BRA `(.L_x_15) ;  /* 0xfffffffc00bc8947 */ /* 0x002fea000383ffff */
.L_x_14:
[----:B------:R-:W-:Y:S05]  /*0250*/  @P1 EXIT ;  /* 0x000000000000194d */ /* 0x000fea0003800000 */
[----:B------:R-:W1:Y:S01]  /*0260*/  S2UR UR5, SR_CgaCtaId ;  /* 0x00000000000579c3 */ /* 0x000e620000008800 */
[----:B------:R-:W-:-:S07]  /*0270*/  UMOV UR4, 0x400 ;  /* 0x0000040000047882 */ /* 0x000fce0000000000 */
[----:B0-----:R-:W0:Y:S01]  /*0280*/  LDC.64 R2, c[0x0][0x388] ;  /* 0x0000e200ff027b82 */ /* 0x001e220000000a00 */
[----:B-1----:R-:W-:-:S09]  /*0290*/  ULEA UR4, UR5, UR4, 0x18 ;  /* 0x0000000405047291 */ /* 0x002fd2000f8ec0ff */
[----:B------:R-:W0:Y:S04]  /*02a0*/  LDS R5, [UR4] ;  /* 0x00000004ff057984 */ /* 0x000e280008000800 */
[----:B0-----:R-:W-:Y:S01]  /*02b0*/  REDG.E.ADD.STRONG.GPU desc[UR6][R2.64], R5 ;  /* 0x000000050200798e */ /* 0x001fe2000c12e106 */
[----:B------:R-:W-:Y:S05]  /*02c0*/  EXIT ;  /* 0x000000000000794d */ /* 0x000fea0003800000 */
.L_x_16:
        /* <DEDUP_REMOVED lines=11> */
.L_x_20:


//--------------------- .nv.shared.reserved.0     --------------------------
	.section	.nv.shared.reserved.0,"aw",@nobits
	.weak		__nv_reservedSMEM_offset_0_alias
	.size		__nv_reservedSMEM_offset_0_alias, 0, 64
	.other		__nv_reservedSMEM_offset_0_alias,@"STO_CUDA_RESERVED_SHARED STV_DEFAULT"
__nv_reservedSMEM_offset_0_alias:
	.zero		0
	.zero		64


//--------------------- .nv.shared._Z15kernelSumReducePjS_ --------------------------
	.section	.nv.shared._Z15kernelSumReducePjS_,"aw",@nobits
	.sectionflags	@""
	.align	4
.nv.shared._Z15kernelSumReducePjS_:
	.zero		2048


//--------------------- .nv.constant0._Z11kernelEmptyv --------------------------
	.section	.nv.constant0._Z11kernelEmptyv,"a",@progbits
	.sectionflags	@""
	.align	4
.nv.constant0._Z11kernelEmptyv:
	.zero		896


//--------------------- .nv.constant0._Z14kernelSumFinalPjm --------------------------
	.section	.nv.constant0._Z14kernelSumFinalPjm,"a",@progbits
	.sectionflags	@""
	.align	4
.nv.constant0._Z14kernelSumFinalPjm:
	.zero		912


//--------------------- .nv.constant0._Z9kernelSumPKjPjmm --------------------------
	.section	.nv.constant0._Z9kernelSumPKjPjmm,"a",@progbits
	.sectionflags	@""
	.align	4
.nv.constant0._Z9kernelSumPKjPjmm:
	.zero		928


//--------------------- .nv.constant0._Z15kernelSumReducePjS_ --------------------------
	.section	.nv.constant0._Z15kernelSumReducePjS_,"a",@progbits
	.sectionflags	@""
	.align	4
.nv.constant0._Z15kernelSumReducePjS_:
	.zero		912


//--------------------- SYMBOLS --------------------------

	.type		.nv.reservedSmem.offset0,@object
	.size		.nv.reservedSmem.offset0,0x4
	.type		.nv.reservedSmem.cap,@object
	.size		.nv.reservedSmem.cap,0x4
